//
// Generated by NVIDIA NVVM Compiler
//
// Compiler Build ID: CL-36424714
// Cuda compilation tools, release 13.0, V13.0.88
// Based on NVVM 20.0.0
//

.version 9.0
.target sm_100
.address_size 64

	// .globl	_Z8myKernelPPiiiPc
.extern .func  (.param .b32 func_retval0) vprintf
(
	.param .b64 vprintf_param_0,
	.param .b64 vprintf_param_1
)
;
.global .align 1 .b8 $str[10] = {37, 105, 32, 37, 105, 32, 37, 105, 10};

.visible .entry _Z8myKernelPPiiiPc(
	.param .u64 .ptr .align 1 _Z8myKernelPPiiiPc_param_0,
	.param .u32 _Z8myKernelPPiiiPc_param_1,
	.param .u32 _Z8myKernelPPiiiPc_param_2,
	.param .u64 .ptr .align 1 _Z8myKernelPPiiiPc_param_3
)
{
	.local .align 8 .b8 	__local_depot0[16];
	.reg .b64 	%SP;
	.reg .b64 	%SPL;
	.reg .pred 	%p<56>;
	.reg .b16 	%rs<48>;
	.reg .b32 	%r<389>;
	.reg .b64 	%rd<208>;

	mov.u64 	%SPL, __local_depot0;
	cvta.local.u64 	%SP, %SPL;
	ld.param.u64 	%rd16, [_Z8myKernelPPiiiPc_param_0];
	ld.param.u32 	%r103, [_Z8myKernelPPiiiPc_param_1];
	ld.param.u32 	%r104, [_Z8myKernelPPiiiPc_param_2];
	ld.param.u64 	%rd17, [_Z8myKernelPPiiiPc_param_3];
	cvta.to.global.u64 	%rd1, %rd17;
	cvta.to.global.u64 	%rd2, %rd16;
	mov.u32 	%r1, %ctaid.x;
	add.s32 	%r2, %r104, %r1;
	add.s32 	%r3, %r103, -1;
	shr.s32 	%r105, %r3, 31;
	shr.u32 	%r106, %r105, 30;
	add.s32 	%r107, %r3, %r106;
	shr.s32 	%r108, %r107, 2;
	add.s32 	%r109, %r103, %r104;
	add.s32 	%r110, %r109, -2;
	shr.s32 	%r111, %r110, 31;
	shr.u32 	%r112, %r111, 30;
	add.s32 	%r113, %r110, %r112;
	shr.s32 	%r114, %r113, 2;
	min.s32 	%r115, %r108, %r114;
	setp.gt.s32 	%p1, %r2, %r115;
	@%p1 bra 	$L__BB0_53;
	shl.b32 	%r116, %r104, 2;
	max.s32 	%r4, %r116, 6;
	add.s32 	%r349, %r4, -5;
	or.b32  	%r6, %r116, 3;
	add.s32 	%r117, %r116, %r103;
	shl.b32 	%r7, %r2, 2;
	not.b32 	%r118, %r7;
	add.s32 	%r119, %r117, %r118;
	min.s32 	%r8, %r6, %r119;
	setp.gt.s32 	%p2, %r349, %r8;
	@%p2 bra 	$L__BB0_53;
	setp.lt.s32 	%p3, %r104, 1;
	shl.b32 	%r9, %r1, 2;
	add.s32 	%r120, %r6, %r9;
	min.s32 	%r10, %r3, %r120;
	mov.u32 	%r11, %tid.x;
	add.s32 	%r12, %r7, %r11;
	@%p3 bra 	$L__BB0_33;
	add.s32 	%r13, %r4, -6;
	cvt.u16.u32 	%rs32, %r4;
	add.s16 	%rs2, %rs32, 3;
	mov.b32 	%r348, 0;
	mov.b16 	%rs44, 0;
	mov.u32 	%r14, %tid.y;
	mov.u16 	%rs45, %rs44;
$L__BB0_4:
	mov.u32 	%r16, %r349;
	and.b32  	%r360, %r16, -4;
	add.s32 	%r18, %r13, %r348;
	add.s32 	%r201, %r18, 1;
	and.b32  	%r202, %r201, -4;
	max.s32 	%r19, %r202, 2;
	add.s32 	%r20, %r19, 7;
	add.s32 	%r203, %r16, %r9;
	max.s32 	%r204, %r7, %r203;
	add.s32 	%r205, %r203, 3;
	min.s32 	%r206, %r10, %r205;
	add.s32 	%r21, %r204, %r11;
	setp.gt.s32 	%p27, %r21, %r206;
	@%p27 bra 	$L__BB0_13;
	sub.s32 	%r22, %r21, %r16;
	cvt.s64.s32 	%rd3, %r22;
	mul.wide.s32 	%rd84, %r22, 8;
	add.s64 	%rd4, %rd2, %rd84;
	ld.global.u64 	%rd5, [%rd4];
	mul.wide.s32 	%rd85, %r21, 4;
	add.s64 	%rd6, %rd5, %rd85;
	ld.u32 	%r369, [%rd6];
	setp.gt.u32 	%p28, %r16, 3;
	@%p28 bra 	$L__BB0_25;
$L__BB0_6:
	setp.ne.s32 	%p33, %r14, 0;
	@%p33 bra 	$L__BB0_13;
	cvt.s64.s32 	%rd142, %r360;
	add.s64 	%rd143, %rd3, %rd142;
	shl.b64 	%rd144, %rd143, 2;
	add.s64 	%rd145, %rd5, %rd144;
	ld.u32 	%r271, [%rd145+-4];
	mul.wide.s32 	%rd146, %r360, 8;
	add.s64 	%rd147, %rd4, %rd146;
	ld.global.u64 	%rd148, [%rd147];
	mul.wide.s32 	%rd149, %r21, 4;
	add.s64 	%rd150, %rd148, %rd149;
	ld.u32 	%r272, [%rd150];
	add.s32 	%r273, %r272, %r271;
	max.s32 	%r357, %r273, %r369;
	setp.eq.s32 	%p34, %r360, %r16;
	@%p34 bra 	$L__BB0_8;
	bra.uni 	$L__BB0_14;
$L__BB0_8:
	ld.global.u64 	%rd201, [%rd4+8];
	mul.wide.s32 	%rd202, %r21, 4;
	add.s64 	%rd203, %rd201, %rd202;
	ld.u32 	%r39, [%rd203+-4];
	add.s64 	%rd204, %rd1, %rd3;
	ld.global.u8 	%rs5, [%rd204];
	cvt.s64.s32 	%rd205, %r16;
	add.s64 	%rd206, %rd204, %rd205;
	ld.global.u8 	%rs39, [%rd206];
	setp.eq.s16 	%p43, %rs5, 65;
	setp.eq.s16 	%p44, %rs39, 85;
	and.pred  	%p45, %p43, %p44;
	mov.b32 	%r358, 1;
	@%p45 bra 	$L__BB0_12;
	setp.eq.s16 	%p46, %rs5, 85;
	setp.eq.s16 	%p47, %rs39, 65;
	and.pred  	%p48, %p46, %p47;
	@%p48 bra 	$L__BB0_12;
	setp.eq.s16 	%p49, %rs5, 67;
	setp.eq.s16 	%p50, %rs39, 71;
	and.pred  	%p51, %p49, %p50;
	@%p51 bra 	$L__BB0_12;
	setp.eq.s16 	%p52, %rs5, 71;
	setp.eq.s16 	%p53, %rs39, 67;
	and.pred  	%p54, %p52, %p53;
	selp.u32 	%r358, 1, 0, %p54;
$L__BB0_12:
	add.s32 	%r346, %r358, %r39;
	max.s32 	%r347, %r357, %r346;
	st.u32 	[%rd6], %r347;
$L__BB0_13:
	add.s32 	%r349, %r16, 1;
	setp.eq.s32 	%p55, %r16, %r8;
	add.s32 	%r348, %r348, 1;
	add.s16 	%rs45, %rs45, 1;
	add.s16 	%rs44, %rs44, 1;
	@%p55 bra 	$L__BB0_53;
	bra.uni 	$L__BB0_4;
$L__BB0_14:
	sub.s32 	%r275, %r18, %r360;
	setp.lt.u32 	%p35, %r275, 7;
	@%p35 bra 	$L__BB0_17;
	mov.b32 	%r356, 0;
$L__BB0_16:
	.pragma "nounroll";
	add.s32 	%r277, %r360, %r22;
	mul.wide.s32 	%rd151, %r277, 4;
	add.s64 	%rd152, %rd5, %rd151;
	ld.u32 	%r278, [%rd152];
	mul.wide.s32 	%rd153, %r360, 8;
	add.s64 	%rd154, %rd4, %rd153;
	ld.global.u64 	%rd155, [%rd154+8];
	mul.wide.s32 	%rd156, %r21, 4;
	add.s64 	%rd157, %rd155, %rd156;
	ld.u32 	%r279, [%rd157];
	add.s32 	%r280, %r279, %r278;
	max.s32 	%r281, %r280, %r357;
	ld.u32 	%r282, [%rd152+4];
	ld.global.u64 	%rd158, [%rd154+16];
	add.s64 	%rd159, %rd158, %rd156;
	ld.u32 	%r283, [%rd159];
	add.s32 	%r284, %r283, %r282;
	max.s32 	%r285, %r284, %r281;
	ld.u32 	%r286, [%rd152+8];
	ld.global.u64 	%rd160, [%rd154+24];
	add.s64 	%rd161, %rd160, %rd156;
	ld.u32 	%r287, [%rd161];
	add.s32 	%r288, %r287, %r286;
	max.s32 	%r289, %r288, %r285;
	ld.u32 	%r290, [%rd152+12];
	ld.global.u64 	%rd162, [%rd154+32];
	add.s64 	%rd163, %rd162, %rd156;
	ld.u32 	%r291, [%rd163];
	add.s32 	%r292, %r291, %r290;
	max.s32 	%r293, %r292, %r289;
	ld.u32 	%r294, [%rd152+16];
	ld.global.u64 	%rd164, [%rd154+40];
	add.s64 	%rd165, %rd164, %rd156;
	ld.u32 	%r295, [%rd165];
	add.s32 	%r296, %r295, %r294;
	max.s32 	%r297, %r296, %r293;
	ld.u32 	%r298, [%rd152+20];
	ld.global.u64 	%rd166, [%rd154+48];
	add.s64 	%rd167, %rd166, %rd156;
	ld.u32 	%r299, [%rd167];
	add.s32 	%r300, %r299, %r298;
	max.s32 	%r301, %r300, %r297;
	ld.u32 	%r302, [%rd152+24];
	ld.global.u64 	%rd168, [%rd154+56];
	add.s64 	%rd169, %rd168, %rd156;
	ld.u32 	%r303, [%rd169];
	add.s32 	%r304, %r303, %r302;
	max.s32 	%r305, %r304, %r301;
	ld.u32 	%r306, [%rd152+28];
	ld.global.u64 	%rd170, [%rd154+64];
	add.s64 	%rd171, %rd170, %rd156;
	ld.u32 	%r307, [%rd171];
	add.s32 	%r308, %r307, %r306;
	max.s32 	%r357, %r308, %r305;
	add.s32 	%r360, %r360, 8;
	add.s32 	%r356, %r356, 8;
	setp.eq.s32 	%p36, %r356, 0;
	@%p36 bra 	$L__BB0_17;
	bra.uni 	$L__BB0_16;
$L__BB0_17:
	and.b32  	%r309, %r16, 3;
	setp.eq.s32 	%p37, %r309, 0;
	@%p37 bra 	$L__BB0_8;
	cvt.u16.u32 	%rs33, %r16;
	and.b16  	%rs34, %rs33, 4;
	add.s16 	%rs35, %rs2, %rs45;
	sub.s16 	%rs36, %rs35, %rs34;
	cvt.u32.u16 	%r311, %rs36;
	and.b32  	%r47, %r311, 7;
	add.s32 	%r312, %r47, -1;
	setp.lt.u32 	%p38, %r312, 3;
	@%p38 bra 	$L__BB0_20;
	add.s32 	%r313, %r360, %r22;
	mul.wide.s32 	%rd172, %r313, 4;
	add.s64 	%rd173, %rd5, %rd172;
	ld.u32 	%r314, [%rd173];
	mul.wide.s32 	%rd174, %r360, 8;
	add.s64 	%rd175, %rd4, %rd174;
	ld.global.u64 	%rd176, [%rd175+8];
	mul.wide.s32 	%rd177, %r21, 4;
	add.s64 	%rd178, %rd176, %rd177;
	ld.u32 	%r315, [%rd178];
	add.s32 	%r316, %r315, %r314;
	max.s32 	%r317, %r316, %r357;
	ld.u32 	%r318, [%rd173+4];
	ld.global.u64 	%rd179, [%rd175+16];
	add.s64 	%rd180, %rd179, %rd177;
	ld.u32 	%r319, [%rd180];
	add.s32 	%r320, %r319, %r318;
	max.s32 	%r321, %r320, %r317;
	ld.u32 	%r322, [%rd173+8];
	ld.global.u64 	%rd181, [%rd175+24];
	add.s64 	%rd182, %rd181, %rd177;
	ld.u32 	%r323, [%rd182];
	add.s32 	%r324, %r323, %r322;
	max.s32 	%r325, %r324, %r321;
	ld.u32 	%r326, [%rd173+12];
	ld.global.u64 	%rd183, [%rd175+32];
	add.s64 	%rd184, %rd183, %rd177;
	ld.u32 	%r327, [%rd184];
	add.s32 	%r328, %r327, %r326;
	max.s32 	%r357, %r328, %r325;
	add.s32 	%r360, %r360, 4;
$L__BB0_20:
	and.b32  	%r329, %r47, 3;
	setp.eq.s32 	%p39, %r329, 0;
	@%p39 bra 	$L__BB0_8;
	add.s16 	%rs9, %rs2, %rs44;
	and.b16  	%rs37, %rs9, 3;
	setp.eq.s16 	%p40, %rs37, 1;
	@%p40 bra 	$L__BB0_23;
	add.s32 	%r331, %r360, %r22;
	mul.wide.s32 	%rd185, %r331, 4;
	add.s64 	%rd186, %rd5, %rd185;
	ld.u32 	%r332, [%rd186];
	mul.wide.s32 	%rd187, %r360, 8;
	add.s64 	%rd188, %rd4, %rd187;
	ld.global.u64 	%rd189, [%rd188+8];
	mul.wide.s32 	%rd190, %r21, 4;
	add.s64 	%rd191, %rd189, %rd190;
	ld.u32 	%r333, [%rd191];
	add.s32 	%r334, %r333, %r332;
	max.s32 	%r335, %r334, %r357;
	ld.u32 	%r336, [%rd186+4];
	ld.global.u64 	%rd192, [%rd188+16];
	add.s64 	%rd193, %rd192, %rd190;
	ld.u32 	%r337, [%rd193];
	add.s32 	%r338, %r337, %r336;
	max.s32 	%r357, %r338, %r335;
	add.s32 	%r360, %r360, 2;
$L__BB0_23:
	and.b16  	%rs38, %rs9, 1;
	setp.eq.b16 	%p41, %rs38, 1;
	not.pred 	%p42, %p41;
	@%p42 bra 	$L__BB0_8;
	add.s32 	%r339, %r360, %r22;
	mul.wide.s32 	%rd194, %r339, 4;
	add.s64 	%rd195, %rd5, %rd194;
	ld.u32 	%r340, [%rd195];
	mul.wide.s32 	%rd196, %r360, 8;
	add.s64 	%rd197, %rd4, %rd196;
	ld.global.u64 	%rd198, [%rd197+8];
	mul.wide.s32 	%rd199, %r21, 4;
	add.s64 	%rd200, %rd198, %rd199;
	ld.u32 	%r341, [%rd200];
	add.s32 	%r342, %r341, %r340;
	max.s32 	%r357, %r342, %r357;
	bra.uni 	$L__BB0_8;
$L__BB0_25:
	setp.lt.s32 	%p29, %r360, 9;
	mov.b32 	%r368, 0;
	@%p29 bra 	$L__BB0_28;
	add.s32 	%r208, %r19, -1;
	and.b32  	%r368, %r208, -8;
	neg.s32 	%r350, %r368;
	mul.wide.s32 	%rd86, %r21, 8;
	mul.wide.s32 	%rd87, %r16, 8;
	sub.s64 	%rd88, %rd86, %rd87;
	add.s64 	%rd89, %rd2, %rd88;
	add.s64 	%rd207, %rd89, 32;
	mov.u32 	%r351, %r22;
$L__BB0_27:
	.pragma "nounroll";
	mul.wide.s32 	%rd90, %r351, 4;
	add.s64 	%rd91, %rd5, %rd90;
	ld.u32 	%r209, [%rd91+-4];
	ld.global.u64 	%rd92, [%rd207+-32];
	mul.wide.s32 	%rd93, %r21, 4;
	add.s64 	%rd94, %rd92, %rd93;
	ld.u32 	%r210, [%rd94];
	add.s32 	%r211, %r210, %r209;
	max.s32 	%r212, %r211, %r369;
	ld.u32 	%r213, [%rd91];
	ld.global.u64 	%rd95, [%rd207+-24];
	add.s64 	%rd96, %rd95, %rd93;
	ld.u32 	%r214, [%rd96];
	add.s32 	%r215, %r214, %r213;
	max.s32 	%r216, %r215, %r212;
	ld.u32 	%r217, [%rd91+4];
	ld.global.u64 	%rd97, [%rd207+-16];
	add.s64 	%rd98, %rd97, %rd93;
	ld.u32 	%r218, [%rd98];
	add.s32 	%r219, %r218, %r217;
	max.s32 	%r220, %r219, %r216;
	ld.u32 	%r221, [%rd91+8];
	ld.global.u64 	%rd99, [%rd207+-8];
	add.s64 	%rd100, %rd99, %rd93;
	ld.u32 	%r222, [%rd100];
	add.s32 	%r223, %r222, %r221;
	max.s32 	%r224, %r223, %r220;
	ld.u32 	%r225, [%rd91+12];
	ld.global.u64 	%rd101, [%rd207];
	add.s64 	%rd102, %rd101, %rd93;
	ld.u32 	%r226, [%rd102];
	add.s32 	%r227, %r226, %r225;
	max.s32 	%r228, %r227, %r224;
	ld.u32 	%r229, [%rd91+16];
	ld.global.u64 	%rd103, [%rd207+8];
	add.s64 	%rd104, %rd103, %rd93;
	ld.u32 	%r230, [%rd104];
	add.s32 	%r231, %r230, %r229;
	max.s32 	%r232, %r231, %r228;
	ld.u32 	%r233, [%rd91+20];
	ld.global.u64 	%rd105, [%rd207+16];
	add.s64 	%rd106, %rd105, %rd93;
	ld.u32 	%r234, [%rd106];
	add.s32 	%r235, %r234, %r233;
	max.s32 	%r236, %r235, %r232;
	ld.u32 	%r237, [%rd91+24];
	ld.global.u64 	%rd107, [%rd207+24];
	add.s64 	%rd108, %rd107, %rd93;
	ld.u32 	%r238, [%rd108];
	add.s32 	%r239, %r238, %r237;
	max.s32 	%r369, %r239, %r236;
	add.s32 	%r351, %r351, 8;
	add.s32 	%r350, %r350, 8;
	add.s64 	%rd207, %rd207, 64;
	setp.eq.s32 	%p30, %r350, 0;
	@%p30 bra 	$L__BB0_28;
	bra.uni 	$L__BB0_27;
$L__BB0_28:
	and.b32  	%r240, %r20, 4;
	setp.eq.s32 	%p31, %r240, 0;
	@%p31 bra 	$L__BB0_30;
	add.s32 	%r241, %r368, %r22;
	mul.wide.s32 	%rd109, %r241, 4;
	add.s64 	%rd110, %rd5, %rd109;
	ld.u32 	%r242, [%rd110+-4];
	cvt.s64.s32 	%rd111, %r368;
	mul.wide.s32 	%rd112, %r368, 8;
	add.s64 	%rd113, %rd4, %rd112;
	ld.global.u64 	%rd114, [%rd113];
	mul.wide.s32 	%rd115, %r21, 4;
	add.s64 	%rd116, %rd114, %rd115;
	ld.u32 	%r243, [%rd116];
	add.s32 	%r244, %r243, %r242;
	max.s32 	%r245, %r244, %r369;
	ld.u32 	%r246, [%rd110];
	add.s64 	%rd117, %rd111, %rd3;
	ld.global.u64 	%rd118, [%rd113+8];
	add.s64 	%rd119, %rd118, %rd115;
	ld.u32 	%r247, [%rd119];
	add.s32 	%r248, %r247, %r246;
	max.s32 	%r249, %r248, %r245;
	shl.b64 	%rd120, %rd117, 2;
	add.s64 	%rd121, %rd120, %rd5;
	ld.u32 	%r250, [%rd121+4];
	ld.global.u64 	%rd122, [%rd113+16];
	add.s64 	%rd123, %rd122, %rd115;
	ld.u32 	%r251, [%rd123];
	add.s32 	%r252, %r251, %r250;
	max.s32 	%r253, %r252, %r249;
	ld.u32 	%r254, [%rd121+8];
	ld.global.u64 	%rd124, [%rd113+24];
	add.s64 	%rd125, %rd124, %rd115;
	ld.u32 	%r255, [%rd125];
	add.s32 	%r256, %r255, %r254;
	max.s32 	%r369, %r256, %r253;
	add.s32 	%r368, %r368, 4;
$L__BB0_30:
	max.s32 	%r257, %r360, 2;
	and.b32  	%r258, %r257, 2;
	setp.ne.s32 	%p32, %r258, 0;
	@%p32 bra 	$L__BB0_32;
	add.s32 	%r259, %r368, %r22;
	mul.wide.s32 	%rd126, %r259, 4;
	add.s64 	%rd127, %rd5, %rd126;
	ld.u32 	%r260, [%rd127+-4];
	mul.wide.s32 	%rd128, %r368, 8;
	add.s64 	%rd129, %rd4, %rd128;
	ld.global.u64 	%rd130, [%rd129];
	mul.wide.s32 	%rd131, %r21, 4;
	add.s64 	%rd132, %rd130, %rd131;
	ld.u32 	%r261, [%rd132];
	add.s32 	%r262, %r261, %r260;
	max.s32 	%r263, %r262, %r369;
	ld.u32 	%r264, [%rd127];
	ld.global.u64 	%rd133, [%rd129+8];
	add.s64 	%rd134, %rd133, %rd131;
	ld.u32 	%r265, [%rd134];
	add.s32 	%r266, %r265, %r264;
	max.s32 	%r369, %r266, %r263;
	add.s32 	%r368, %r368, 2;
$L__BB0_32:
	add.s32 	%r267, %r368, %r22;
	mul.wide.s32 	%rd135, %r267, 4;
	add.s64 	%rd136, %rd5, %rd135;
	ld.u32 	%r268, [%rd136+-4];
	mul.wide.s32 	%rd137, %r368, 8;
	add.s64 	%rd138, %rd4, %rd137;
	ld.global.u64 	%rd139, [%rd138];
	mul.wide.s32 	%rd140, %r21, 4;
	add.s64 	%rd141, %rd139, %rd140;
	ld.u32 	%r269, [%rd141];
	add.s32 	%r270, %r269, %r268;
	max.s32 	%r369, %r270, %r369;
	bra.uni 	$L__BB0_6;
$L__BB0_33:
	cvt.s64.s32 	%rd18, %r12;
	mul.wide.s32 	%rd19, %r12, 8;
	add.s64 	%rd10, %rd2, %rd19;
	add.s64 	%rd11, %rd1, %rd18;
	add.u64 	%rd12, %SPL, 0;
	add.s32 	%r72, %r4, -6;
	cvt.u16.u32 	%rs21, %r4;
	add.s16 	%rs11, %rs21, 3;
	mul.wide.u32 	%rd21, %r12, 8;
	add.s64 	%rd13, %rd2, %rd21;
	mov.b32 	%r374, 0;
	mov.b16 	%rs46, 0;
	mov.u16 	%rs47, %rs46;
$L__BB0_34:
	mov.u32 	%r74, %r349;
	add.s32 	%r75, %r12, %r74;
	setp.gt.s32 	%p4, %r75, %r10;
	@%p4 bra 	$L__BB0_52;
	ld.global.u64 	%rd14, [%rd10];
	mul.wide.s32 	%rd22, %r75, 4;
	add.s64 	%rd15, %rd14, %rd22;
	ld.u32 	%r387, [%rd15];
	add.s32 	%r124, %r72, %r374;
	setp.lt.u32 	%p5, %r124, 7;
	mov.b32 	%r382, 0;
	@%p5 bra 	$L__BB0_38;
	and.b32  	%r382, %r74, -8;
	mov.b32 	%r376, 0;
$L__BB0_37:
	.pragma "nounroll";
	add.s32 	%r126, %r376, %r12;
	mul.wide.s32 	%rd23, %r126, 4;
	add.s64 	%rd24, %rd14, %rd23;
	ld.u32 	%r127, [%rd24];
	mul.wide.u32 	%rd25, %r376, 8;
	add.s64 	%rd26, %rd10, %rd25;
	ld.global.u64 	%rd27, [%rd26+8];
	add.s64 	%rd29, %rd27, %rd22;
	ld.u32 	%r128, [%rd29];
	add.s32 	%r129, %r128, %r127;
	max.s32 	%r130, %r129, %r387;
	ld.u32 	%r131, [%rd24+4];
	ld.global.u64 	%rd30, [%rd26+16];
	add.s64 	%rd31, %rd30, %rd22;
	ld.u32 	%r132, [%rd31];
	add.s32 	%r133, %r132, %r131;
	max.s32 	%r134, %r133, %r130;
	ld.u32 	%r135, [%rd24+8];
	ld.global.u64 	%rd32, [%rd26+24];
	add.s64 	%rd33, %rd32, %rd22;
	ld.u32 	%r136, [%rd33];
	add.s32 	%r137, %r136, %r135;
	max.s32 	%r138, %r137, %r134;
	ld.u32 	%r139, [%rd24+12];
	ld.global.u64 	%rd34, [%rd26+32];
	add.s64 	%rd35, %rd34, %rd22;
	ld.u32 	%r140, [%rd35];
	add.s32 	%r141, %r140, %r139;
	max.s32 	%r142, %r141, %r138;
	ld.u32 	%r143, [%rd24+16];
	ld.global.u64 	%rd36, [%rd26+40];
	add.s64 	%rd37, %rd36, %rd22;
	ld.u32 	%r144, [%rd37];
	add.s32 	%r145, %r144, %r143;
	max.s32 	%r146, %r145, %r142;
	ld.u32 	%r147, [%rd24+20];
	ld.global.u64 	%rd38, [%rd26+48];
	add.s64 	%rd39, %rd38, %rd22;
	ld.u32 	%r148, [%rd39];
	add.s32 	%r149, %r148, %r147;
	max.s32 	%r150, %r149, %r146;
	ld.u32 	%r151, [%rd24+24];
	ld.global.u64 	%rd40, [%rd26+56];
	add.s64 	%rd41, %rd40, %rd22;
	ld.u32 	%r152, [%rd41];
	add.s32 	%r153, %r152, %r151;
	max.s32 	%r154, %r153, %r150;
	ld.u32 	%r155, [%rd24+28];
	ld.global.u64 	%rd42, [%rd26+64];
	add.s64 	%rd43, %rd42, %rd22;
	ld.u32 	%r156, [%rd43];
	add.s32 	%r157, %r156, %r155;
	max.s32 	%r387, %r157, %r154;
	add.s32 	%r376, %r376, 8;
	setp.ne.s32 	%p6, %r376, %r382;
	@%p6 bra 	$L__BB0_37;
$L__BB0_38:
	and.b32  	%r158, %r74, 7;
	setp.eq.s32 	%p7, %r158, 0;
	@%p7 bra 	$L__BB0_46;
	add.s16 	%rs22, %rs11, %rs47;
	cvt.u32.u16 	%r160, %rs22;
	and.b32  	%r85, %r160, 7;
	add.s32 	%r161, %r85, -1;
	setp.lt.u32 	%p8, %r161, 3;
	@%p8 bra 	$L__BB0_41;
	add.s32 	%r162, %r382, %r12;
	mul.wide.s32 	%rd44, %r162, 4;
	add.s64 	%rd45, %rd14, %rd44;
	ld.u32 	%r163, [%rd45];
	mul.wide.s32 	%rd46, %r382, 8;
	add.s64 	%rd47, %rd10, %rd46;
	ld.global.u64 	%rd48, [%rd47+8];
	add.s64 	%rd50, %rd48, %rd22;
	ld.u32 	%r164, [%rd50];
	add.s32 	%r165, %r164, %r163;
	max.s32 	%r166, %r165, %r387;
	ld.u32 	%r167, [%rd45+4];
	ld.global.u64 	%rd51, [%rd47+16];
	add.s64 	%rd52, %rd51, %rd22;
	ld.u32 	%r168, [%rd52];
	add.s32 	%r169, %r168, %r167;
	max.s32 	%r170, %r169, %r166;
	ld.u32 	%r171, [%rd45+8];
	ld.global.u64 	%rd53, [%rd47+24];
	add.s64 	%rd54, %rd53, %rd22;
	ld.u32 	%r172, [%rd54];
	add.s32 	%r173, %r172, %r171;
	max.s32 	%r174, %r173, %r170;
	ld.u32 	%r175, [%rd45+12];
	ld.global.u64 	%rd55, [%rd47+32];
	add.s64 	%rd56, %rd55, %rd22;
	ld.u32 	%r176, [%rd56];
	add.s32 	%r177, %r176, %r175;
	max.s32 	%r387, %r177, %r174;
	add.s32 	%r382, %r382, 4;
$L__BB0_41:
	and.b32  	%r178, %r85, 3;
	setp.eq.s32 	%p9, %r178, 0;
	@%p9 bra 	$L__BB0_46;
	add.s16 	%rs14, %rs11, %rs46;
	and.b16  	%rs23, %rs14, 3;
	setp.eq.s16 	%p10, %rs23, 1;
	@%p10 bra 	$L__BB0_44;
	add.s32 	%r180, %r382, %r12;
	mul.wide.s32 	%rd57, %r180, 4;
	add.s64 	%rd58, %rd14, %rd57;
	ld.u32 	%r181, [%rd58];
	mul.wide.s32 	%rd59, %r382, 8;
	add.s64 	%rd60, %rd10, %rd59;
	ld.global.u64 	%rd61, [%rd60+8];
	add.s64 	%rd63, %rd61, %rd22;
	ld.u32 	%r182, [%rd63];
	add.s32 	%r183, %r182, %r181;
	max.s32 	%r184, %r183, %r387;
	ld.u32 	%r185, [%rd58+4];
	ld.global.u64 	%rd64, [%rd60+16];
	add.s64 	%rd65, %rd64, %rd22;
	ld.u32 	%r186, [%rd65];
	add.s32 	%r187, %r186, %r185;
	max.s32 	%r387, %r187, %r184;
	add.s32 	%r382, %r382, 2;
$L__BB0_44:
	and.b16  	%rs24, %rs14, 1;
	setp.eq.b16 	%p11, %rs24, 1;
	not.pred 	%p12, %p11;
	@%p12 bra 	$L__BB0_46;
	add.s32 	%r188, %r382, %r12;
	mul.wide.s32 	%rd66, %r188, 4;
	add.s64 	%rd67, %rd14, %rd66;
	ld.u32 	%r189, [%rd67];
	mul.wide.s32 	%rd68, %r382, 8;
	add.s64 	%rd69, %rd10, %rd68;
	ld.global.u64 	%rd70, [%rd69+8];
	add.s64 	%rd72, %rd70, %rd22;
	ld.u32 	%r190, [%rd72];
	add.s32 	%r191, %r190, %r189;
	max.s32 	%r387, %r191, %r387;
$L__BB0_46:
	ld.global.u64 	%rd73, [%rd10+8];
	add.s64 	%rd75, %rd73, %rd22;
	ld.u32 	%r98, [%rd75+-4];
	ld.global.u8 	%rs15, [%rd11];
	cvt.s64.s32 	%rd76, %r74;
	add.s64 	%rd77, %rd11, %rd76;
	ld.global.u8 	%rs25, [%rd77];
	setp.eq.s16 	%p13, %rs15, 65;
	setp.eq.s16 	%p14, %rs25, 85;
	and.pred  	%p15, %p13, %p14;
	mov.b32 	%r388, 1;
	@%p15 bra 	$L__BB0_50;
	setp.eq.s16 	%p16, %rs15, 85;
	setp.eq.s16 	%p17, %rs25, 65;
	and.pred  	%p18, %p16, %p17;
	@%p18 bra 	$L__BB0_50;
	setp.eq.s16 	%p19, %rs15, 67;
	setp.eq.s16 	%p20, %rs25, 71;
	and.pred  	%p21, %p19, %p20;
	@%p21 bra 	$L__BB0_50;
	setp.eq.s16 	%p22, %rs15, 71;
	setp.eq.s16 	%p23, %rs25, 67;
	and.pred  	%p24, %p22, %p23;
	selp.u32 	%r388, 1, 0, %p24;
$L__BB0_50:
	setp.ne.s32 	%p25, %r2, 0;
	add.s32 	%r195, %r388, %r98;
	max.s32 	%r196, %r387, %r195;
	st.u32 	[%rd15], %r196;
	@%p25 bra 	$L__BB0_52;
	ld.global.u64 	%rd78, [%rd13];
	add.s64 	%rd80, %rd78, %rd22;
	ld.u32 	%r197, [%rd80];
	st.local.v2.u32 	[%rd12], {%r12, %r75};
	st.local.u32 	[%rd12+8], %r197;
	mov.u64 	%rd81, $str;
	cvta.global.u64 	%rd82, %rd81;
	add.u64 	%rd83, %SP, 0;
	{ // callseq 0, 0
	.param .b64 param0;
	st.param.b64 	[param0], %rd82;
	.param .b64 param1;
	st.param.b64 	[param1], %rd83;
	.param .b32 retval0;
	call.uni (retval0), 
	vprintf, 
	(
	param0, 
	param1
	);
	ld.param.b32 	%r198, [retval0];
	} // callseq 0
$L__BB0_52:
	add.s32 	%r349, %r74, 1;
	setp.ne.s32 	%p26, %r74, %r8;
	add.s32 	%r374, %r374, 1;
	add.s16 	%rs47, %rs47, 1;
	add.s16 	%rs46, %rs46, 1;
	@%p26 bra 	$L__BB0_34;
$L__BB0_53:
	ret;

}


// ===== COMPILED SASS (sm_100) =====

	.target	sm_100

	.elftype	@"ET_EXEC"


//--------------------- .note.nv.tkinfo           --------------------------
	.section	.note.nv.tkinfo,"",@"SHT_NOTE"
	.sectionflags	@"SHF_NOTE_NV_TKINFO"
	.tkinfo
        /*0018*/ 	.word	0x00000002
        /*0030*/ 	.string	""
        /*0030*/ 	.string	"ptxas"
        /*0030*/ 	.string	"Cuda compilation tools, release 13.0, V13.0.88"
        /*0030*/ 	.string	"Build cuda_13.0.r13.0/compiler.36424714_0"
        /*0030*/ 	.string	"-arch sm_100 -m 64 "



//--------------------- .note.nv.cuinfo           --------------------------
	.section	.note.nv.cuinfo,"",@"SHT_NOTE"
	.sectionflags	@"SHF_NOTE_NV_CUINFO"
        /*0018*/ 	.short	0x0002
        /*001a*/ 	.short	0x0064
        /*001c*/ 	.short	0x0082
	.zero		2


//--------------------- .nv.info                  --------------------------
	.section	.nv.info,"",@"SHT_CUDA_INFO"
	.align	4


	//----- nvinfo : EIATTR_REGCOUNT
	.align		4
        /*0000*/ 	.byte	0x04, 0x2f
        /*0002*/ 	.short	(.L_2 - .L_1)
	.align		4
.L_1:
        /*0004*/ 	.word	index@(_Z8myKernelPPiiiPc)
        /*0008*/ 	.word	0x00000020


	//----- nvinfo : EIATTR_FRAME_SIZE
	.align		4
.L_2:
        /*000c*/ 	.byte	0x04, 0x11
        /*000e*/ 	.short	(.L_4 - .L_3)
	.align		4
.L_3:
        /*0010*/ 	.word	index@(_Z8myKernelPPiiiPc)
        /*0014*/ 	.word	0x00000010


	//----- nvinfo : EIATTR_MIN_STACK_SIZE
	.align		4
.L_4:
        /*0018*/ 	.byte	0x04, 0x12
        /*001a*/ 	.short	(.L_6 - .L_5)
	.align		4
.L_5:
        /*001c*/ 	.word	index@(_Z8myKernelPPiiiPc)
        /*0020*/ 	.word	0x00000010
.L_6:


//--------------------- .nv.compat                --------------------------
	.section	.nv.compat,"",@"SHT_CUDA_COMPAT_INFO"
	.align	4
        /*0000*/ 	.byte	0x02, 0x09, 0x00, 0x00, 0x02, 0x02, 0x01, 0x00, 0x02, 0x05, 0x05, 0x00, 0x03, 0x07, 0x01, 0x01
        /*0010*/ 	.byte	0x02, 0x03, 0x00, 0x00, 0x02, 0x06, 0x01, 0x00, 0x04, 0x0b, 0x08, 0x00, 0x09, 0x00, 0x00, 0x00
        /*0020*/ 	.byte	0x00, 0x00, 0x00, 0x00


//--------------------- .nv.info._Z8myKernelPPiiiPc --------------------------
	.section	.nv.info._Z8myKernelPPiiiPc,"",@"SHT_CUDA_INFO"
	.sectionflags	@""
	.align	4


	//----- nvinfo : EIATTR_CUDA_API_VERSION
	.align		4
        /*0000*/ 	.byte	0x04, 0x37
        /*0002*/ 	.short	(.L_8 - .L_7)
.L_7:
        /*0004*/ 	.word	0x00000082


	//----- nvinfo : EIATTR_KPARAM_INFO
	.align		4
.L_8:
        /*0008*/ 	.byte	0x04, 0x17
        /*000a*/ 	.short	(.L_10 - .L_9)
.L_9:
        /*000c*/ 	.word	0x00000000
        /*0010*/ 	.short	0x0003
        /*0012*/ 	.short	0x0010
        /*0014*/ 	.byte	0x00, 0xf5, 0x21, 0x00


	//----- nvinfo : EIATTR_KPARAM_INFO
	.align		4
.L_10:
        /*0018*/ 	.byte	0x04, 0x17
        /*001a*/ 	.short	(.L_12 - .L_11)
.L_11:
        /*001c*/ 	.word	0x00000000
        /*0020*/ 	.short	0x0002
        /*0022*/ 	.short	0x000c
        /*0024*/ 	.byte	0x00, 0xf0, 0x11, 0x00


	//----- nvinfo : EIATTR_KPARAM_INFO
	.align		4
.L_12:
        /*0028*/ 	.byte	0x04, 0x17
        /*002a*/ 	.short	(.L_14 - .L_13)
.L_13:
        /*002c*/ 	.word	0x00000000
        /*0030*/ 	.short	0x0001
        /*0032*/ 	.short	0x0008
        /*0034*/ 	.byte	0x00, 0xf0, 0x11, 0x00


	//----- nvinfo : EIATTR_KPARAM_INFO
	.align		4
.L_14:
        /*0038*/ 	.byte	0x04, 0x17
        /*003a*/ 	.short	(.L_16 - .L_15)
.L_15:
        /*003c*/ 	.word	0x00000000
        /*0040*/ 	.short	0x0000
        /*0042*/ 	.short	0x0000
        /*0044*/ 	.byte	0x00, 0xf5, 0x21, 0x00


	//----- nvinfo : EIATTR_SPARSE_MMA_MASK
	.align		4
.L_16:
        /*0048*/ 	.byte	0x03, 0x50
        /*004a*/ 	.short	0x0000


	//----- nvinfo : EIATTR_MAXREG_COUNT
	.align		4
        /*004c*/ 	.byte	0x03, 0x1b
        /*004e*/ 	.short	0x00ff


	//----- nvinfo : EIATTR_EXTERNS
	.align		4
        /*0050*/ 	.byte	0x04, 0x0f
        /*0052*/ 	.short	(.L_18 - .L_17)


	//   ....[0]....
	.align		4
.L_17:
        /*0054*/ 	.word	index@(vprintf)


	//----- nvinfo : EIATTR_MERCURY_ISA_VERSION
	.align		4
.L_18:
        /*0058*/ 	.byte	0x03, 0x5f
        /*005a*/ 	.short	0x0101


	//----- nvinfo : EIATTR_VRC_CTA_INIT_COUNT
	.align		4
        /*005c*/ 	.byte	0x02, 0x4a
	.zero		1
	.zero		1


	//----- nvinfo : EIATTR_SYSCALL_OFFSETS
	.align		4
        /*0060*/ 	.byte	0x04, 0x46
        /*0062*/ 	.short	(.L_20 - .L_19)


	//   ....[0]....
.L_19:
        /*0064*/ 	.word	0x00002170


	//----- nvinfo : EIATTR_EXIT_INSTR_OFFSETS
	.align		4
.L_20:
        /*0068*/ 	.byte	0x04, 0x1c
        /*006a*/ 	.short	(.L_22 - .L_21)


	//   ....[0]....
.L_21:
        /*006c*/ 	.word	0x00000120


	//   ....[1]....
        /*0070*/ 	.word	0x00000210


	//   ....[2]....
        /*0074*/ 	.word	0x00001630


	//   ....[3]....
        /*0078*/ 	.word	0x000021f0


	//----- nvinfo : EIATTR_CRS_STACK_SIZE
	.align		4
.L_22:
        /*007c*/ 	.byte	0x04, 0x1e
        /*007e*/ 	.short	(.L_24 - .L_23)
.L_23:
        /*0080*/ 	.word	0x00000000


	//----- nvinfo : EIATTR_CBANK_PARAM_SIZE
	.align		4
.L_24:
        /*0084*/ 	.byte	0x03, 0x19
        /*0086*/ 	.short	0x0018


	//----- nvinfo : EIATTR_PARAM_CBANK
	.align		4
        /*0088*/ 	.byte	0x04, 0x0a
        /*008a*/ 	.short	(.L_26 - .L_25)
	.align		4
.L_25:
        /*008c*/ 	.word	index@(.nv.constant0._Z8myKernelPPiiiPc)
        /*0090*/ 	.short	0x0380
        /*0092*/ 	.short	0x0018


	//----- nvinfo : EIATTR_SW_WAR
	.align		4
.L_26:
        /*0094*/ 	.byte	0x04, 0x36
        /*0096*/ 	.short	(.L_28 - .L_27)
.L_27:
        /*0098*/ 	.word	0x00000008
.L_28:


//--------------------- .nv.callgraph             --------------------------
	.section	.nv.callgraph,"",@"SHT_CUDA_CALLGRAPH"
	.align	4
	.sectionentsize	8
	.align		4
        /*0000*/ 	.word	0x00000000
	.align		4
        /*0004*/ 	.word	0xffffffff
	.align		4
        /*0008*/ 	.word	index@(_Z8myKernelPPiiiPc)
	.align		4
        /*000c*/ 	.word	index@(vprintf)
	.align		4
        /*0010*/ 	.word	0x00000000
	.align		4
        /*0014*/ 	.word	0xfffffffe
	.align		4
        /*0018*/ 	.word	0x00000000
	.align		4
        /*001c*/ 	.word	0xfffffffd
	.align		4
        /*0020*/ 	.word	0x00000000
	.align		4
        /*0024*/ 	.word	0xfffffffc


//--------------------- .nv.constant4             --------------------------
	.section	.nv.constant4,"a",@progbits
	.align	8
	.align		8
.nv.constant4:
        /*0000*/ 	.dword	vprintf
	.align		8
        /*0008*/ 	.dword	$str


//--------------------- .text._Z8myKernelPPiiiPc  --------------------------
	.section	.text._Z8myKernelPPiiiPc,"ax",@progbits
	.align	128
        .global         _Z8myKernelPPiiiPc
        .type           _Z8myKernelPPiiiPc,@function
        .size           _Z8myKernelPPiiiPc,(.L_x_27 - _Z8myKernelPPiiiPc)
        .other          _Z8myKernelPPiiiPc,@"STO_CUDA_ENTRY STV_DEFAULT"
_Z8myKernelPPiiiPc:
.text._Z8myKernelPPiiiPc:
[----:B------:R-:W0:Y:S01]  /*0000*/  LDC R1, c[0x0][0x37c] ;  /* 0x0000df00ff017b82 */ /* 0x000e220000000800 */
[----:B------:R-:W1:Y:S07]  /*0010*/  LDCU.64 UR8, c[0x0][0x388] ;  /* 0x00007100ff0877ac */ /* 0x000e6e0008000a00 */
[----:B------:R-:W2:Y:S01]  /*0020*/  S2UR UR11, SR_CTAID.X ;  /* 0x00000000000b79c3 */ /* 0x000ea20000002500 */
[----:B0-----:R-:W-:-:S05]  /*0030*/  VIADD R1, R1, 0xfffffff0 ;  /* 0xfffffff001017836 */ /* 0x001fca0000000000 */
[----:B------:R-:W-:Y:S01]  /*0040*/  R2UR UR12, R1 ;  /* 0x00000000010c72ca */ /* 0x000fe200000e0000 */
[----:B-1----:R-:W-:Y:S02]  /*0050*/  UIADD3 UR39, UPT, UPT, UR8, -0x1, URZ ;  /* 0xffffffff08277890 */ /* 0x002fe4000fffe0ff */
[----:B------:R-:W-:Y:S02]  /*0060*/  UIADD3 UR5, UPT, UPT, UR9, -0x2, UR8 ;  /* 0xfffffffe09057890 */ /* 0x000fe4000fffe008 */
[----:B------:R-:W-:Y:S02]  /*0070*/  USHF.R.S32.HI UR4, URZ, 0x1f, UR39 ;  /* 0x0000001fff047899 */ /* 0x000fe40008011427 */
[----:B------:R-:W-:Y:S02]  /*0080*/  USHF.R.S32.HI UR6, URZ, 0x1f, UR5 ;  /* 0x0000001fff067899 */ /* 0x000fe40008011405 */
[----:B------:R-:W-:Y:S02]  /*0090*/  ULEA.HI UR4, UR4, UR39, URZ, 0x2 ;  /* 0x0000002704047291 */ /* 0x000fe4000f8f10ff */
[----:B------:R-:W-:-:S02]  /*00a0*/  ULEA.HI UR6, UR6, UR5, URZ, 0x2 ;  /* 0x0000000506067291 */ /* 0x000fc4000f8f10ff */
[----:B------:R-:W-:Y:S02]  /*00b0*/  USHF.R.S32.HI UR4, URZ, 0x2, UR4 ;  /* 0x00000002ff047899 */ /* 0x000fe40008011404 */
[----:B------:R-:W-:Y:S02]  /*00c0*/  USHF.R.S32.HI UR6, URZ, 0x2, UR6 ;  /* 0x00000002ff067899 */ /* 0x000fe40008011406 */
[----:B--2---:R-:W-:Y:S02]  /*00d0*/  UIADD3 UR43, UPT, UPT, UR11, UR9, URZ ;  /* 0x000000090b2b7290 */ /* 0x004fe4000fffe0ff */
[----:B------:R-:W-:-:S04]  /*00e0*/  UISETP.LT.AND UP0, UPT, UR4, UR6, UPT ;  /* 0x000000060400728c */ /* 0x000fc8000bf01270 */
[----:B------:R-:W-:-:S04]  /*00f0*/  USEL UR4, UR4, UR6, UP0 ;  /* 0x0000000604047287 */ /* 0x000fc80008000000 */
[----:B------:R-:W-:-:S06]  /*0100*/  UISETP.GT.AND UP0, UPT, UR43, UR4, UPT ;  /* 0x000000042b00728c */ /* 0x000fcc000bf04270 */
[----:B------:R-:W-:-:S13]  /*0110*/  PLOP3.LUT P0, PT, PT, PT, UP0, 0x80, 0x8 ;  /* 0x000000000008781c */ /* 0x000fda0003f0f008 */
[----:B------:R-:W-:Y:S05]  /*0120*/  @P0 EXIT ;  /* 0x000000000000094d */ /* 0x000fea0003800000 */
[----:B------:R-:W-:Y:S02]  /*0130*/  USHF.L.U32 UR10, UR43, 0x2, URZ ;  /* 0x000000022b0a7899 */ /* 0x000fe400080006ff */
[----:B------:R-:W-:Y:S02]  /*0140*/  USHF.L.U32 UR4, UR9, 0x2, URZ ;  /* 0x0000000209047899 */ /* 0x000fe400080006ff */
[----:B------:R-:W-:Y:S02]  /*0150*/  ULOP3.LUT UR6, URZ, UR10, URZ, 0x33, !UPT ;  /* 0x0000000aff067292 */ /* 0x000fe4000f8e33ff */
[----:B------:R-:W-:Y:S02]  /*0160*/  UISETP.LT.AND UP0, UPT, UR4, 0x6, UPT ;  /* 0x000000060400788c */ /* 0x000fe4000bf01270 */
[----:B------:R-:W-:Y:S02]  /*0170*/  UIADD3 UR5, UPT, UPT, UR4, 0x3, URZ ;  /* 0x0000000304057890 */ /* 0x000fe4000fffe0ff */
[----:B------:R-:W-:-:S02]  /*0180*/  UIADD3 UR6, UPT, UPT, UR6, UR8, UR4 ;  /* 0x0000000806067290 */ /* 0x000fc4000fffe004 */
[----:B------:R-:W-:Y:S02]  /*0190*/  USEL UR4, UR4, 0x6, !UP0 ;  /* 0x0000000604047887 */ /* 0x000fe4000c000000 */
[----:B------:R-:W-:Y:S02]  /*01a0*/  UISETP.LT.AND UP0, UPT, UR5, UR6, UPT ;  /* 0x000000060500728c */ /* 0x000fe4000bf01270 */
[----:B------:R-:W-:Y:S02]  /*01b0*/  UIADD3 UR8, UPT, UPT, UR4, -0x5, URZ ;  /* 0xfffffffb04087890 */ /* 0x000fe4000fffe0ff */
[----:B------:R-:W-:Y:S01]  /*01c0*/  USEL UR38, UR5, UR6, UP0 ;  /* 0x0000000605267287 */ /* 0x000fe20008000000 */
[----:B------:R-:W0:Y:S03]  /*01d0*/  LDCU UR7, c[0x0][0x2f8] ;  /* 0x00005f00ff0777ac */ /* 0x000e260008000800 */
[----:B------:R-:W-:-:S06]  /*01e0*/  UISETP.GT.AND UP0, UPT, UR8, UR38, UPT ;  /* 0x000000260800728c */ /* 0x000fcc000bf04270 */
[----:B------:R-:W-:Y:S01]  /*01f0*/  PLOP3.LUT P0, PT, PT, PT, UP0, 0x80, 0x8 ;  /* 0x000000000008781c */ /* 0x000fe20003f0f008 */
[----:B0-----:R-:W-:-:S12]  /*0200*/  UIADD3 UR40, UP0, UPT, UR12, UR7, URZ ;  /* 0x000000070c287290 */ /* 0x001fd8000ff1e0ff */
[----:B------:R-:W-:Y:S05]  /*0210*/  @P0 EXIT ;  /* 0x000000000000094d */ /* 0x000fea0003800000 */
[----:B------:R-:W0:Y:S01]  /*0220*/  S2R R0, SR_TID.X ;  /* 0x0000000000007919 */ /* 0x000e220000002100 */
[----:B------:R-:W1:Y:S01]  /*0230*/  LDCU UR6, c[0x0][0x2fc] ;  /* 0x00005f80ff0677ac */ /* 0x000e620008000800 */
[----:B------:R-:W-:Y:S01]  /*0240*/  IMAD.U32 R25, RZ, RZ, UR8 ;  /* 0x00000008ff197e24 */ /* 0x000fe2000f8e00ff */
[----:B------:R-:W-:Y:S01]  /*0250*/  ULEA UR5, UR11, UR5, 0x2 ;  /* 0x000000050b057291 */ /* 0x000fe2000f8e10ff */
[----:B------:R-:W2:Y:S03]  /*0260*/  LDCU.64 UR36, c[0x0][0x358] ;  /* 0x00006b00ff2477ac */ /* 0x000ea60008000a00 */
[----:B------:R-:W-:-:S04]  /*0270*/  UISETP.LT.AND UP1, UPT, UR39, UR5, UPT ;  /* 0x000000052700728c */ /* 0x000fc8000bf21270 */
[----:B------:R-:W-:Y:S02]  /*0280*/  USEL UR39, UR39, UR5, UP1 ;  /* 0x0000000527277287 */ /* 0x000fe40008800000 */
[----:B-1----:R-:W-:Y:S02]  /*0290*/  UIADD3.X UR41, UPT, UPT, URZ, UR6, URZ, UP0, !UPT ;  /* 0x00000006ff297290 */ /* 0x002fe400087fe4ff */
[----:B------:R-:W-:Y:S01]  /*02a0*/  UISETP.GE.AND UP0, UPT, UR9, 0x1, UPT ;  /* 0x000000010900788c */ /* 0x000fe2000bf06270 */
[----:B0-----:R-:W-:-:S08]  /*02b0*/  VIADD R2, R0, UR10 ;  /* 0x0000000a00027c36 */ /* 0x001fd00008000000 */
[----:B--2---:R-:W-:Y:S05]  /*02c0*/  BRA.U !UP0, `(.L_x_0) ;  /* 0x0000001108f07547 */ /* 0x004fea000b800000 */
[----:B------:R-:W0:Y:S01]  /*02d0*/  S2R R2, SR_TID.Y ;  /* 0x0000000000027919 */ /* 0x000e220000002200 */
[----:B------:R-:W-:Y:S01]  /*02e0*/  PRMT R3, RZ, 0x7610, R3 ;  /* 0x00007610ff037816 */ /* 0x000fe20000000003 */
[----:B------:R-:W-:Y:S02]  /*02f0*/  UIADD3 UR8, UPT, UPT, UR4, -0x6, URZ ;  /* 0xfffffffa04087890 */ /* 0x000fe4000fffe0ff */
[----:B------:R-:W-:-:S03]  /*0300*/  UIADD3 UR6, UPT, UPT, UR4, 0x3, URZ ;  /* 0x0000000304067890 */ /* 0x000fc6000fffe0ff */
[----:B------:R-:W-:Y:S01]  /*0310*/  UMOV UR4, URZ ;  /* 0x000000ff00047c82 */ /* 0x000fe20008000000 */
[----:B0-----:R-:W-:Y:S02]  /*0320*/  ISETP.NE.AND P2, PT, R2, RZ, PT ;  /* 0x000000ff0200720c */ /* 0x001fe40003f45270 */
[----:B------:R-:W-:-:S11]  /*0330*/  PRMT R2, RZ, 0x7610, R2 ;  /* 0x00007610ff027816 */ /* 0x000fd60000000002 */
.L_x_13:
[----:B------:R-:W-:Y:S01]  /*0340*/  IMAD.U32 R4, RZ, RZ, UR11 ;  /* 0x0000000bff047e24 */ /* 0x000fe2000f8e00ff */
[----:B------:R-:W-:Y:S01]  /*0350*/  BSSY.RECONVERGENT B0, `(.L_x_1) ;  /* 0x000012c000007945 */ /* 0x000fe20003800200 */
[----:B------:R-:W-:Y:S02]  /*0360*/  IMAD.MOV.U32 R7, RZ, RZ, 0x3 ;  /* 0x00000003ff077424 */ /* 0x000fe400078e00ff */
[----:B------:R-:W-:-:S05]  /*0370*/  IMAD R4, R4, 0x4, R25 ;  /* 0x0000000404047824 */ /* 0x000fca00078e0219 */
[C---:B------:R-:W-:Y:S02]  /*0380*/  VIMNMX R5, PT, PT, R4.reuse, UR10, !PT ;  /* 0x0000000a04057c48 */ /* 0x040fe4000ffe0100 */
[----:B------:R-:W-:-:S03]  /*0390*/  VIADDMNMX R7, R4, R7, UR39, PT ;  /* 0x0000002704077e46 */ /* 0x000fc6000b800107 */
[----:B------:R-:W-:-:S05]  /*03a0*/  IMAD.IADD R4, R5, 0x1, R0 ;  /* 0x0000000105047824 */ /* 0x000fca00078e0200 */
[----:B------:R-:W-:-:S13]  /*03b0*/  ISETP.GT.AND P0, PT, R4, R7, PT ;  /* 0x000000070400720c */ /* 0x000fda0003f04270 */
[----:B01---5:R-:W-:Y:S05]  /*03c0*/  @P0 BRA `(.L_x_2) ;  /* 0x0000001000900947 */ /* 0x023fea0003800000 */
[----:B------:R-:W0:Y:S01]  /*03d0*/  LDC.64 R10, c[0x0][0x380] ;  /* 0x0000e000ff0a7b82 */ /* 0x000e220000000a00 */
[----:B------:R-:W-:-:S04]  /*03e0*/  IMAD.IADD R5, R4, 0x1, -R25 ;  /* 0x0000000104057824 */ /* 0x000fc800078e0a19 */
[----:B0-----:R-:W-:-:S05]  /*03f0*/  IMAD.WIDE R10, R5, 0x8, R10 ;  /* 0x00000008050a7825 */ /* 0x001fca00078e020a */
[----:B------:R-:W2:Y:S01]  /*0400*/  LDG.E.64 R12, desc[UR36][R10.64] ;  /* 0x000000240a0c7981 */ /* 0x000ea2000c1e1b00 */
[----:B------:R-:W-:Y:S01]  /*0410*/  ISETP.GT.U32.AND P0, PT, R25, 0x3, PT ;  /* 0x000000031900780c */ /* 0x000fe20003f04070 */
[----:B------:R-:W-:Y:S02]  /*0420*/  IMAD.U32 R7, RZ, RZ, UR4 ;  /* 0x00000004ff077e24 */ /* 0x000fe4000f8e00ff */
[----:B--2---:R-:W-:-:S05]  /*0430*/  IMAD.WIDE R14, R4, 0x4, R12 ;  /* 0x00000004040e7825 */ /* 0x004fca00078e020c */
[----:B------:R0:W5:Y:S01]  /*0440*/  LD.E R9, desc[UR36][R14.64] ;  /* 0x000000240e097980 */ /* 0x000162000c101900 */
[----:B------:R-:W-:Y:S01]  /*0450*/  LOP3.LUT R8, R25, 0xfffffffc, RZ, 0xc0, !PT ;  /* 0xfffffffc19087812 */ /* 0x000fe200078ec0ff */
[----:B------:R-:W-:Y:S01]  /*0460*/  VIADD R7, R7, UR8 ;  /* 0x0000000807077c36 */ /* 0x000fe20008000000 */
[----:B------:R-:W-:Y:S02]  /*0470*/  SHF.R.S32.HI R6, RZ, 0x1f, R5 ;  /* 0x0000001fff067819 */ /* 0x000fe40000011405 */
[----:B------:R-:W-:Y:S05]  /*0480*/  @!P0 BRA `(.L_x_3) ;  /* 0x0000000400fc8947 */ /* 0x000fea0003800000 */
[----:B------:R-:W-:Y:S02]  /*0490*/  R2UR UR5, R7 ;  /* 0x00000000070572ca */ /* 0x000fe400000e0000 */
[C---:B------:R-:W-:Y:S02]  /*04a0*/  R2UR UR7, R8.reuse ;  /* 0x00000000080772ca */ /* 0x040fe400000e0000 */
[----:B------:R-:W-:-:S09]  /*04b0*/  ISETP.GE.AND P1, PT, R8, 0x9, PT ;  /* 0x000000090800780c */ /* 0x000fd20003f26270 */
[----:B------:R-:W-:Y:S02]  /*04c0*/  UIADD3 UR5, UPT, UPT, UR5, 0x1, URZ ;  /* 0x0000000105057890 */ /* 0x000fe4000fffe0ff */
[----:B------:R-:W-:Y:S02]  /*04d0*/  UISETP.LT.AND UP0, UPT, UR7, 0x2, UPT ;  /* 0x000000020700788c */ /* 0x000fe4000bf01270 */
[----:B------:R-:W-:Y:S02]  /*04e0*/  ULOP3.LUT UR5, UR5, 0xfffffffc, URZ, 0xc0, !UPT ;  /* 0xfffffffc05057892 */ /* 0x000fe4000f8ec0ff */
[----:B------:R-:W-:Y:S02]  /*04f0*/  USEL UR7, UR7, 0x2, !UP0 ;  /* 0x0000000207077887 */ /* 0x000fe4000c000000 */
[----:B------:R-:W-:Y:S02]  /*0500*/  UISETP.LT.AND UP1, UPT, UR5, 0x2, UPT ;  /* 0x000000020500788c */ /* 0x000fe4000bf21270 */
[----:B------:R-:W-:-:S02]  /*0510*/  ULOP3.LUT UP0, URZ, UR7, 0x2, URZ, 0xc0, !UPT ;  /* 0x0000000207ff7892 */ /* 0x000fc4000f80c0ff */
[----:B------:R-:W-:-:S04]  /*0520*/  USEL UR7, UR5, 0x2, !UP1 ;  /* 0x0000000205077887 */ /* 0x000fc8000c800000 */
[----:B------:R-:W-:Y:S01]  /*0530*/  UIADD3 UR5, UPT, UPT, UR7, 0x7, URZ ;  /* 0x0000000707057890 */ /* 0x000fe2000fffe0ff */
[----:B------:R-:W-:-:S03]  /*0540*/  PLOP3.LUT P0, PT, PT, PT, UP0, 0x80, 0x8 ;  /* 0x000000000008781c */ /* 0x000fc60003f0f008 */
[----:B------:R-:W-:-:S03]  /*0550*/  ULOP3.LUT UP2, URZ, UR5, 0x4, URZ, 0xc0, !UPT ;  /* 0x0000000405ff7892 */ /* 0x000fc6000f84c0ff */
[----:B------:R-:W-:Y:S01]  /*0560*/  UMOV UR5, URZ ;  /* 0x000000ff00057c82 */ /* 0x000fe20008000000 */
[----:B------:R-:W-:Y:S07]  /*0570*/  @!P1 BRA `(.L_x_4) ;  /* 0x0000000000e49947 */ /* 0x000fee0003800000 */
[----:B------:R-:W1:Y:S01]  /*0580*/  LDCU.64 UR12, c[0x0][0x380] ;  /* 0x00007000ff0c77ac */ /* 0x000e620008000a00 */
[----:B------:R-:W-:Y:S01]  /*0590*/  IMAD.WIDE R16, R25, 0x8, RZ ;  /* 0x0000000819107825 */ /* 0x000fe200078e02ff */
[----:B------:R-:W-:-:S03]  /*05a0*/  UIADD3 UR5, UPT, UPT, UR7, -0x1, URZ ;  /* 0xffffffff07057890 */ /* 0x000fc6000fffe0ff */
[----:B------:R-:W-:Y:S02]  /*05b0*/  IMAD.MOV.U32 R27, RZ, RZ, R5 ;  /* 0x000000ffff1b7224 */ /* 0x000fe400078e0005 */
[----:B------:R-:W-:Y:S01]  /*05c0*/  IMAD.WIDE R16, R4, 0x8, -R16 ;  /* 0x0000000804107825 */ /* 0x000fe200078e0a10 */
[----:B------:R-:W-:-:S04]  /*05d0*/  ULOP3.LUT UR5, UR5, 0xfffffff8, URZ, 0xc0, !UPT ;  /* 0xfffffff805057892 */ /* 0x000fc8000f8ec0ff */
[----:B------:R-:W-:Y:S01]  /*05e0*/  UIADD3 UR7, UPT, UPT, -UR5, URZ, URZ ;  /* 0x000000ff05077290 */ /* 0x000fe2000fffe1ff */
[----:B-1----:R-:W-:-:S04]  /*05f0*/  IADD3 R16, P1, PT, R16, UR12, RZ ;  /* 0x0000000c10107c10 */ /* 0x002fc8000ff3e0ff */
[----:B------:R-:W-:-:S04]  /*0600*/  IADD3 R16, P3, PT, R16, 0x20, RZ ;  /* 0x0000002010107810 */ /* 0x000fc80007f7e0ff */
[----:B------:R-:W-:-:S09]  /*0610*/  IADD3.X R17, PT, PT, RZ, UR13, R17, P3, P1 ;  /* 0x0000000dff117c10 */ /* 0x000fd20009fe2411 */
.L_x_5:
[----:B------:R-:W2:Y:S01]  /*0620*/  LDG.E.64 R22, desc[UR36][R16.64+-0x20] ;  /* 0xffffe02410167981 */ /* 0x000ea2000c1e1b00 */
[----:B------:R-:W-:-:S03]  /*0630*/  IMAD.WIDE R18, R27, 0x4, R12 ;  /* 0x000000041b127825 */ /* 0x000fc600078e020c */
[----:B------:R-:W3:Y:S04]  /*0640*/  LDG.E.64 R28, desc[UR36][R16.64+-0x18] ;  /* 0xffffe824101c7981 */ /* 0x000ee8000c1e1b00 */
[----:B------:R-:W4:Y:S04]  /*0650*/  LD.E R20, desc[UR36][R18.64+-0x4] ;  /* 0xfffffc2412147980 */ /* 0x000f28000c101900 */
[----:B------:R-:W4:Y:S01]  /*0660*/  LD.E R26, desc[UR36][R18.64] ;  /* 0x00000024121a7980 */ /* 0x000f22000c101900 */
[----:B--2---:R-:W-:-:S06]  /*0670*/  IMAD.WIDE R22, R4, 0x4, R22 ;  /* 0x0000000404167825 */ /* 0x004fcc00078e0216 */
[----:B------:R-:W4:Y:S01]  /*0680*/  LD.E R22, desc[UR36][R22.64] ;  /* 0x0000002416167980 */ /* 0x000f22000c101900 */
[----:B---3--:R-:W-:Y:S01]  /*0690*/  IMAD.WIDE R28, R4, 0x4, R28 ;  /* 0x00000004041c7825 */ /* 0x008fe200078e021c */
[----:B----45:R-:W-:Y:S02]  /*06a0*/  VIADDMNMX R9, R22, R20, R9, !PT ;  /* 0x0000001416097246 */ /* 0x030fe40007800109 */
[----:B------:R-:W2:Y:S04]  /*06b0*/  LDG.E.64 R20, desc[UR36][R16.64+-0x10] ;  /* 0xfffff02410147981 */ /* 0x000ea8000c1e1b00 */
[----:B------:R2:W3:Y:S02]  /*06c0*/  LD.E R22, desc[UR36][R28.64] ;  /* 0x000000241c167980 */ /* 0x0004e4000c101900 */
[----:B--2---:R-:W-:-:S02]  /*06d0*/  IMAD.WIDE R28, R4, 0x4, R20 ;  /* 0x00000004041c7825 */ /* 0x004fc400078e0214 */
[----:B------:R-:W2:Y:S01]  /*06e0*/  LDG.E.64 R20, desc[UR36][R16.64+-0x8] ;  /* 0xfffff82410147981 */ /* 0x000ea2000c1e1b00 */
[----:B---3--:R-:W-:-:S03]  /*06f0*/  VIADDMNMX R9, R22, R26, R9, !PT ;  /* 0x0000001a16097246 */ /* 0x008fc60007800109 */
[----:B------:R-:W3:Y:S04]  /*0700*/  LD.E R24, desc[UR36][R28.64] ;  /* 0x000000241c187980 */ /* 0x000ee8000c101900 */
[----:B------:R-:W3:Y:S04]  /*0710*/  LD.E R26, desc[UR36][R18.64+0x4] ;  /* 0x00000424121a7980 */ /* 0x000ee8000c101900 */
[----:B------:R-:W4:Y:S01]  /*0720*/  LDG.E.64 R28, desc[UR36][R16.64+0x8] ;  /* 0x00000824101c7981 */ /* 0x000f22000c1e1b00 */
[----:B--2---:R-:W-:-:S03]  /*0730*/  IMAD.WIDE R22, R4, 0x4, R20 ;  /* 0x0000000404167825 */ /* 0x004fc600078e0214 */
[----:B------:R-:W2:Y:S01]  /*0740*/  LDG.E.64 R20, desc[UR36][R16.64] ;  /* 0x0000002410147981 */ /* 0x000ea2000c1e1b00 */
[----:B---3--:R-:W-:-:S03]  /*0750*/  VIADDMNMX R9, R24, R26, R9, !PT ;  /* 0x0000001a18097246 */ /* 0x008fc60007800109 */
[----:B------:R2:W3:Y:S04]  /*0760*/  LD.E R26, desc[UR36][R22.64] ;  /* 0x00000024161a7980 */ /* 0x0004e8000c101900 */
[----:B------:R-:W3:Y:S01]  /*0770*/  LD.E R24, desc[UR36][R18.64+0x8] ;  /* 0x0000082412187980 */ /* 0x000ee2000c101900 */
[----:B--2---:R-:W-:-:S03]  /*0780*/  IMAD.WIDE R22, R4, 0x4, R20 ;  /* 0x0000000404167825 */ /* 0x004fc600078e0214 */
[----:B------:R-:W2:Y:S01]  /*0790*/  LDG.E.64 R20, desc[UR36][R16.64+0x10] ;  /* 0x0000102410147981 */ /* 0x000ea2000c1e1b00 */
[----:B---3--:R-:W-:-:S03]  /*07a0*/  VIADDMNMX R24, R26, R24, R9, !PT ;  /* 0x000000181a187246 */ /* 0x008fc60007800109 */
[----:B------:R-:W3:Y:S04]  /*07b0*/  LD.E R9, desc[UR36][R18.64+0xc] ;  /* 0x00000c2412097980 */ /* 0x000ee8000c101900 */
[----:B------:R-:W3:Y:S04]  /*07c0*/  LD.E R26, desc[UR36][R22.64] ;  /* 0x00000024161a7980 */ /* 0x000ee8000c101900 */
[----:B------:R-:W3:Y:S01]  /*07d0*/  LDG.E.64 R22, desc[UR36][R16.64+0x18] ;  /* 0x0000182410167981 */ /* 0x000ee2000c1e1b00 */
[----:B----4-:R-:W-:-:S06]  /*07e0*/  IMAD.WIDE R28, R4, 0x4, R28 ;  /* 0x00000004041c7825 */ /* 0x010fcc00078e021c */
[----:B------:R-:W4:Y:S04]  /*07f0*/  LD.E R29, desc[UR36][R28.64] ;  /* 0x000000241c1d7980 */ /* 0x000f28000c101900 */
[----:B------:R-:W4:Y:S01]  /*0800*/  LD.E R28, desc[UR36][R18.64+0x18] ;  /* 0x00001824121c7980 */ /* 0x000f22000c101900 */
[----:B--2---:R-:W-:-:S06]  /*0810*/  IMAD.WIDE R20, R4, 0x4, R20 ;  /* 0x0000000404147825 */ /* 0x004fcc00078e0214 */
[----:B------:R-:W2:Y:S01]  /*0820*/  LD.E R20, desc[UR36][R20.64] ;  /* 0x0000002414147980 */ /* 0x000ea2000c101900 */
[----:B---3--:R-:W-:-:S03]  /*0830*/  VIADDMNMX R24, R26, R9, R24, !PT ;  /* 0x000000091a187246 */ /* 0x008fc60007800118 */
[----:B------:R-:W4:Y:S04]  /*0840*/  LD.E R26, desc[UR36][R18.64+0x10] ;  /* 0x00001024121a7980 */ /* 0x000f28000c101900 */
[----:B------:R-:W2:Y:S01]  /*0850*/  LD.E R9, desc[UR36][R18.64+0x14] ;  /* 0x0000142412097980 */ /* 0x000ea2000c101900 */
[----:B------:R-:W-:-:S06]  /*0860*/  IMAD.WIDE R22, R4, 0x4, R22 ;  /* 0x0000000404167825 */ /* 0x000fcc00078e0216 */
[----:B------:R-:W3:Y:S01]  /*0870*/  LD.E R22, desc[UR36][R22.64] ;  /* 0x0000002416167980 */ /* 0x000ee2000c101900 */
[----:B------:R-:W-:-:S04]  /*0880*/  UIADD3 UR7, UPT, UPT, UR7, 0x8, URZ ;  /* 0x0000000807077890 */ /* 0x000fc8000fffe0ff */
[----:B------:R-:W-:Y:S01]  /*0890*/  UISETP.NE.AND UP1, UPT, UR7, URZ, UPT ;  /* 0x000000ff0700728c */ /* 0x000fe2000bf25270 */
[----:B------:R-:W-:Y:S01]  /*08a0*/  IADD3 R16, P1, PT, R16, 0x40, RZ ;  /* 0x0000004010107810 */ /* 0x000fe20007f3e0ff */
[----:B------:R-:W-:-:S04]  /*08b0*/  VIADD R27, R27, 0x8 ;  /* 0x000000081b1b7836 */ /* 0x000fc80000000000 */
[----:B------:R-:W-:Y:S01]  /*08c0*/  IMAD.X R17, RZ, RZ, R17, P1 ;  /* 0x000000ffff117224 */ /* 0x000fe200008e0611 */
[----:B----4-:R-:W-:-:S04]  /*08d0*/  VIADDMNMX R24, R29, R26, R24, !PT ;  /* 0x0000001a1d187246 */ /* 0x010fc80007800118 */
[----:B--2---:R-:W-:-:S04]  /*08e0*/  VIADDMNMX R9, R20, R9, R24, !PT ;  /* 0x0000000914097246 */ /* 0x004fc80007800118 */
[----:B---3--:R-:W-:Y:S01]  /*08f0*/  VIADDMNMX R9, R22, R28, R9, !PT ;  /* 0x0000001c16097246 */ /* 0x008fe20007800109 */
[----:B------:R-:W-:Y:S06]  /*0900*/  BRA.U UP1, `(.L_x_5) ;  /* 0xfffffffd01447547 */ /* 0x000fec000b83ffff */
.L_x_4:
[----:B------:R-:W-:Y:S05]  /*0910*/  BRA.U !UP2, `(.L_x_6) ;  /* 0x000000010a787547 */ /* 0x000fea000b800000 */
[----:B------:R-:W-:-:S04]  /*0920*/  IMAD.U32 R29, RZ, RZ, UR5 ;  /* 0x00000005ff1d7e24 */ /* 0x000fc8000f8e00ff */
[----:B------:R-:W-:-:S05]  /*0930*/  IMAD.WIDE R28, R29, 0x8, R10 ;  /* 0x000000081d1c7825 */ /* 0x000fca00078e020a */
[----:B------:R-:W2:Y:S01]  /*0940*/  LDG.E.64 R22, desc[UR36][R28.64] ;  /* 0x000000241c167981 */ /* 0x000ea2000c1e1b00 */
[----:B------:R-:W-:Y:S01]  /*0950*/  IMAD.U32 R24, RZ, RZ, UR5 ;  /* 0x00000005ff187e24 */ /* 0x000fe2000f8e00ff */
[C---:B------:R-:W-:Y:S01]  /*0960*/  IADD3 R17, P1, PT, R5.reuse, UR5, RZ ;  /* 0x0000000505117c10 */ /* 0x040fe2000ff3e0ff */
[----:B------:R-:W-:Y:S01]  /*0970*/  VIADD R19, R5, UR5 ;  /* 0x0000000505137c36 */ /* 0x000fe20008000000 */
[----:B------:R-:W3:Y:S02]  /*0980*/  LDG.E.64 R26, desc[UR36][R28.64+0x8] ;  /* 0x000008241c1a7981 */ /* 0x000ee4000c1e1b00 */
[----:B------:R-:W-:Y:S01]  /*0990*/  LEA.HI.X.SX32 R24, R24, R6, 0x1, P1 ;  /* 0x0000000618187211 */ /* 0x000fe200008f0eff */
[----:B------:R-:W-:Y:S01]  /*09a0*/  IMAD.WIDE R18, R19, 0x4, R12 ;  /* 0x0000000413127825 */ /* 0x000fe200078e020c */
[----:B------:R-:W-:-:S04]  /*09b0*/  LEA R16, P1, R17, R12, 0x2 ;  /* 0x0000000c11107211 */ /* 0x000fc800078210ff */
[----:B------:R-:W4:Y:S01]  /*09c0*/  LD.E R20, desc[UR36][R18.64+-0x4] ;  /* 0xfffffc2412147980 */ /* 0x000f22000c101900 */
[----:B------:R-:W-:-:S03]  /*09d0*/  LEA.HI.X R17, R17, R13, R24, 0x2, P1 ;  /* 0x0000000d11117211 */ /* 0x000fc600008f1418 */
[----:B------:R1:W4:Y:S04]  /*09e0*/  LD.E R21, desc[UR36][R18.64] ;  /* 0x0000002412157980 */ /* 0x000328000c101900 */
[----:B------:R-:W4:Y:S04]  /*09f0*/  LD.E R24, desc[UR36][R16.64+0x8] ;  /* 0x0000082410187980 */ /* 0x000f28000c101900 */
[----:B------:R-:W1:Y:S01]  /*0a00*/  LDG.E.64 R18, desc[UR36][R28.64+0x10] ;  /* 0x000010241c127981 */ /* 0x000e62000c1e1b00 */
[----:B--2---:R-:W-:-:S06]  /*0a10*/  IMAD.WIDE R22, R4, 0x4, R22 ;  /* 0x0000000404167825 */ /* 0x004fcc00078e0216 */
[----:B------:R-:W4:Y:S04]  /*0a20*/  LD.E R22, desc[UR36][R22.64] ;  /* 0x0000002416167980 */ /* 0x000f28000c101900 */
[----:B------:R2:W4:Y:S04]  /*0a30*/  LD.E R23, desc[UR36][R16.64+0x4] ;  /* 0x0000042410177980 */ /* 0x000528000c101900 */
[----:B------:R-:W2:Y:S01]  /*0a40*/  LDG.E.64 R16, desc[UR36][R28.64+0x18] ;  /* 0x000018241c107981 */ /* 0x000ea2000c1e1b00 */
[----:B---3--:R-:W-:-:S04]  /*0a50*/  IMAD.WIDE R26, R4, 0x4, R26 ;  /* 0x00000004041a7825 */ /* 0x008fc800078e021a */
[C---:B-1----:R-:W-:Y:S02]  /*0a60*/  IMAD.WIDE R18, R4.reuse, 0x4, R18 ;  /* 0x0000000404127825 */ /* 0x042fe400078e0212 */
[----:B------:R-:W3:Y:S04]  /*0a70*/  LD.E R26, desc[UR36][R26.64] ;  /* 0x000000241a1a7980 */ /* 0x000ee8000c101900 */
[----:B------:R-:W3:Y:S01]  /*0a80*/  LD.E R18, desc[UR36][R18.64] ;  /* 0x0000002412127980 */ /* 0x000ee2000c101900 */
[----:B--2---:R-:W-:-:S05]  /*0a90*/  IMAD.WIDE R16, R4, 0x4, R16 ;  /* 0x0000000404107825 */ /* 0x004fca00078e0210 */
[----:B------:R-:W2:Y:S01]  /*0aa0*/  LD.E R19, desc[UR36][R16.64] ;  /* 0x0000002410137980 */ /* 0x000ea2000c101900 */
[----:B----45:R-:W-:-:S04]  /*0ab0*/  VIADDMNMX R20, R22, R20, R9, !PT ;  /* 0x0000001416147246 */ /* 0x030fc80007800109 */
[----:B---3--:R-:W-:-:S04]  /*0ac0*/  VIADDMNMX R20, R26, R21, R20, !PT ;  /* 0x000000151a147246 */ /* 0x008fc80007800114 */
[----:B------:R-:W-:Y:S01]  /*0ad0*/  VIADDMNMX R23, R18, R23, R20, !PT ;  /* 0x0000001712177246 */ /* 0x000fe20007800114 */
[----:B------:R-:W-:-:S03]  /*0ae0*/  UIADD3 UR5, UPT, UPT, UR5, 0x4, URZ ;  /* 0x0000000405057890 */ /* 0x000fc6000fffe0ff */
[----:B--2---:R-:W-:-:S09]  /*0af0*/  VIADDMNMX R9, R19, R24, R23, !PT ;  /* 0x0000001813097246 */ /* 0x004fd20007800117 */
.L_x_6:
[----:B------:R-:W-:Y:S02]  /*0b00*/  IMAD.U32 R29, RZ, RZ, UR5 ;  /* 0x00000005ff1d7e24 */ /* 0x000fe4000f8e00ff */
[----:B------:R-:W-:Y:S01]  /*0b10*/  @!P0 VIADD R21, R5, UR5 ;  /* 0x0000000505158c36 */ /* 0x000fe20008000000 */
[----:B------:R-:W-:Y:S01]  /*0b20*/  @!UP0 UIADD3 UR5, UPT, UPT, UR5, 0x2, URZ ;  /* 0x0000000205058890 */ /* 0x000fe2000fffe0ff */
[----:B------:R-:W-:-:S05]  /*0b30*/  @!P0 IMAD.WIDE R28, R29, 0x8, R10 ;  /* 0x000000081d1c8825 */ /* 0x000fca00078e020a */
[----:B------:R-:W-:Y:S01]  /*0b40*/  IMAD.U32 R23, RZ, RZ, UR5 ;  /* 0x00000005ff177e24 */ /* 0x000fe2000f8e00ff */
[----:B------:R-:W2:Y:S03]  /*0b50*/  @!P0 LDG.E.64 R18, desc[UR36][R28.64] ;  /* 0x000000241c128981 */ /* 0x000ea6000c1e1b00 */
[----:B------:R-:W-:Y:S01]  /*0b60*/  IMAD.WIDE R22, R23, 0x8, R10 ;  /* 0x0000000817167825 */ /* 0x000fe200078e020a */
[----:B------:R1:W3:Y:S05]  /*0b70*/  @!P0 LDG.E.64 R16, desc[UR36][R28.64+0x8] ;  /* 0x000008241c108981 */ /* 0x0002ea000c1e1b00 */
[----:B------:R-:W4:Y:S01]  /*0b80*/  LDG.E.64 R22, desc[UR36][R22.64] ;  /* 0x0000002416167981 */ /* 0x000f22000c1e1b00 */
[----:B------:R-:W-:Y:S01]  /*0b90*/  @!P0 IMAD.WIDE R20, R21, 0x4, R12 ;  /* 0x0000000415148825 */ /* 0x000fe200078e020c */
[----:B------:R-:W-:-:S04]  /*0ba0*/  IADD3 R27, PT, PT, R5, UR5, RZ ;  /* 0x00000005051b7c10 */ /* 0x000fc8000fffe0ff */
[----:B------:R-:W4:Y:S01]  /*0bb0*/  @!P0 LD.E R24, desc[UR36][R20.64+-0x4] ;  /* 0xfffffc2414188980 */ /* 0x000f22000c101900 */
[----:B-1----:R-:W-:-:S03]  /*0bc0*/  IMAD.WIDE R28, R27, 0x4, R12 ;  /* 0x000000041b1c7825 */ /* 0x002fc600078e020c */
[----:B------:R-:W4:Y:S04]  /*0bd0*/  @!P0 LD.E R26, desc[UR36][R20.64] ;  /* 0x00000024141a8980 */ /* 0x000f28000c101900 */
[----:B------:R-:W4:Y:S01]  /*0be0*/  LD.E R28, desc[UR36][R28.64+-0x4] ;  /* 0xfffffc241c1c7980 */ /* 0x000f22000c101900 */
[----:B--2---:R-:W-:-:S04]  /*0bf0*/  @!P0 IMAD.WIDE R18, R4, 0x4, R18 ;  /* 0x0000000404128825 */ /* 0x004fc800078e0212 */
[C---:B---3--:R-:W-:Y:S02]  /*0c00*/  @!P0 IMAD.WIDE R16, R4.reuse, 0x4, R16 ;  /* 0x0000000404108825 */ /* 0x048fe400078e0210 */
[----:B------:R-:W2:Y:S02]  /*0c10*/  @!P0 LD.E R18, desc[UR36][R18.64] ;  /* 0x0000002412128980 */ /* 0x000ea4000c101900 */
[----:B----4-:R-:W-:Y:S02]  /*0c20*/  IMAD.WIDE R22, R4, 0x4, R22 ;  /* 0x0000000404167825 */ /* 0x010fe400078e0216 */
[----:B------:R-:W3:Y:S04]  /*0c30*/  @!P0 LD.E R17, desc[UR36][R16.64] ;  /* 0x0000002410118980 */ /* 0x000ee8000c101900 */
[----:B------:R-:W4:Y:S01]  /*0c40*/  LD.E R22, desc[UR36][R22.64] ;  /* 0x0000002416167980 */ /* 0x000f22000c101900 */
[----:B--2--5:R-:W-:-:S04]  /*0c50*/  @!P0 VIADDMNMX R24, R18, R24, R9, !PT ;  /* 0x0000001812188246 */ /* 0x024fc80007800109 */
[----:B---3--:R-:W-:-:S04]  /*0c60*/  @!P0 VIADDMNMX R9, R17, R26, R24, !PT ;  /* 0x0000001a11098246 */ /* 0x008fc80007800118 */
[----:B----4-:R-:W-:-:S07]  /*0c70*/  VIADDMNMX R9, R22, R28, R9, !PT ;  /* 0x0000001c16097246 */ /* 0x010fce0007800109 */
.L_x_3:
[----:B------:R-:W-:Y:S05]  /*0c80*/  @P2 BRA `(.L_x_2) ;  /* 0x0000000800602947 */ /* 0x000fea0003800000 */
[----:B------:R-:W-:-:S05]  /*0c90*/  IMAD.WIDE R20, R8, 0x8, R10 ;  /* 0x0000000808147825 */ /* 0x000fca00078e020a */
[----:B------:R-:W2:Y:S01]  /*0ca0*/  LDG.E.64 R18, desc[UR36][R20.64] ;  /* 0x0000002414127981 */ /* 0x000ea2000c1e1b00 */
[----:B------:R-:W-:-:S04]  /*0cb0*/  IADD3 R17, P0, PT, R8, R5, RZ ;  /* 0x0000000508117210 */ /* 0x000fc80007f1e0ff */
[----:B------:R-:W-:Y:S02]  /*0cc0*/  LEA.HI.X.SX32 R22, R8, R6, 0x1, P0 ;  /* 0x0000000608167211 */ /* 0x000fe400000f0eff */
[----:B------:R-:W-:-:S04]  /*0cd0*/  LEA R16, P0, R17, R12, 0x2 ;  /* 0x0000000c11107211 */ /* 0x000fc800078010ff */
[----:B------:R-:W-:-:S05]  /*0ce0*/  LEA.HI.X R17, R17, R13, R22, 0x2, P0 ;  /* 0x0000000d11117211 */ /* 0x000fca00000f1416 */
[----:B------:R-:W3:Y:S01]  /*0cf0*/  LD.E R16, desc[UR36][R16.64+-0x4] ;  /* 0xfffffc2410107980 */ /* 0x000ee2000c101900 */
[----:B--2---:R-:W-:-:S06]  /*0d00*/  IMAD.WIDE R18, R4, 0x4, R18 ;  /* 0x0000000404127825 */ /* 0x004fcc00078e0212 */
[----:B------:R-:W3:Y:S01]  /*0d10*/  LD.E R18, desc[UR36][R18.64] ;  /* 0x0000002412127980 */ /* 0x000ee2000c101900 */
[----:B------:R-:W-:Y:S02]  /*0d20*/  ISETP.NE.AND P0, PT, R8, R25, PT ;  /* 0x000000190800720c */ /* 0x000fe40003f05270 */
[----:B---3-5:R-:W-:-:S11]  /*0d30*/  VIADDMNMX R9, R18, R16, R9, !PT ;  /* 0x0000001012097246 */ /* 0x028fd60007800109 */
[----:B------:R-:W-:Y:S05]  /*0d40*/  @!P0 BRA `(.L_x_7) ;  /* 0x0000000400c88947 */ /* 0x000fea0003800000 */
[----:B------:R-:W-:Y:S01]  /*0d50*/  IMAD.IADD R7, R7, 0x1, -R8 ;  /* 0x0000000107077824 */ /* 0x000fe200078e0a08 */
[----:B------:R-:W-:-:S04]  /*0d60*/  LOP3.LUT P1, RZ, R25, 0x3, RZ, 0xc0, !PT ;  /* 0x0000000319ff7812 */ /* 0x000fc8000782c0ff */
[----:B------:R-:W-:-:S13]  /*0d70*/  ISETP.GE.U32.AND P0, PT, R7, 0x7, PT ;  /* 0x000000070700780c */ /* 0x000fda0003f06070 */
[----:B------:R-:W-:Y:S05]  /*0d80*/  @!P0 BRA `(.L_x_8) ;  /* 0x0000000000c08947 */ /* 0x000fea0003800000 */
[----:B------:R-:W-:-:S05]  /*0d90*/  UMOV UR5, URZ ;  /* 0x000000ff00057c82 */ /* 0x000fca0008000000 */
.L_x_9:
[----:B------:R-:W-:-:S05]  /*0da0*/  IMAD.WIDE R22, R8, 0x8, R10 ;  /* 0x0000000808167825 */ /* 0x000fca00078e020a */
[----:B------:R-:W2:Y:S01]  /*0db0*/  LDG.E.64 R20, desc[UR36][R22.64+0x8] ;  /* 0x0000082416147981 */ /* 0x000ea2000c1e1b00 */
[----:B------:R-:W-:-:S03]  /*0dc0*/  IMAD.IADD R27, R5, 0x1, R8 ;  /* 0x00000001051b7824 */ /* 0x000fc600078e0208 */
[----:B------:R-:W3:Y:S01]  /*0dd0*/  LDG.E.64 R16, desc[UR36][R22.64+0x18] ;  /* 0x0000182416107981 */ /* 0x000ee2000c1e1b00 */
[----:B------:R-:W-:-:S03]  /*0de0*/  IMAD.WIDE R26, R27, 0x4, R12 ;  /* 0x000000041b1a7825 */ /* 0x000fc600078e020c */
[----:B------:R-:W4:Y:S04]  /*0df0*/  LDG.E.64 R18, desc[UR36][R22.64+0x20] ;  /* 0x0000202416127981 */ /* 0x000f28000c1e1b00 */
[----:B------:R-:W5:Y:S01]  /*0e00*/  LD.E R24, desc[UR36][R26.64] ;  /* 0x000000241a187980 */ /* 0x000f62000c101900 */
[----:B--2---:R-:W-:-:S05]  /*0e10*/  IMAD.WIDE R20, R4, 0x4, R20 ;  /* 0x0000000404147825 */ /* 0x004fca00078e0214 */
[----:B------:R-:W5:Y:S04]  /*0e20*/  LD.E R7, desc[UR36][R20.64] ;  /* 0x0000002414077980 */ /* 0x000f68000c101900 */
[----:B------:R-:W2:Y:S01]  /*0e30*/  LDG.E.64 R20, desc[UR36][R22.64+0x10] ;  /* 0x0000102416147981 */ /* 0x000ea2000c1e1b00 */
[----:B---3--:R-:W-:-:S04]  /*0e40*/  IMAD.WIDE R16, R4, 0x4, R16 ;  /* 0x0000000404107825 */ /* 0x008fc800078e0210 */
[----:B----4-:R-:W-:Y:S02]  /*0e50*/  IMAD.WIDE R18, R4, 0x4, R18 ;  /* 0x0000000404127825 */ /* 0x010fe400078e0212 */
[----:B------:R-:W3:Y:S04]  /*0e60*/  LD.E R16, desc[UR36][R16.64] ;  /* 0x0000002410107980 */ /* 0x000ee8000c101900 */
[----:B------:R1:W4:Y:S04]  /*0e70*/  LD.E R17, desc[UR36][R18.64] ;  /* 0x0000002412117980 */ /* 0x000328000c101900 */
[----:B------:R-:W1:Y:S01]  /*0e80*/  LDG.E.64 R18, desc[UR36][R22.64+0x30] ;  /* 0x0000302416127981 */ /* 0x000e62000c1e1b00 */
[----:B-----5:R-:W-:-:S03]  /*0e90*/  VIADDMNMX R9, R7, R24, R9, !PT ;  /* 0x0000001807097246 */ /* 0x020fc60007800109 */
[----:B------:R-:W5:Y:S04]  /*0ea0*/  LD.E R7, desc[UR36][R26.64+0x4] ;  /* 0x000004241a077980 */ /* 0x000f68000c101900 */
[----:B------:R-:W4:Y:S01]  /*0eb0*/  LD.E R24, desc[UR36][R26.64+0xc] ;  /* 0x00000c241a187980 */ /* 0x000f22000c101900 */
[----:B--2---:R-:W-:-:S03]  /*0ec0*/  IMAD.WIDE R28, R4, 0x4, R20 ;  /* 0x00000004041c7825 */ /* 0x004fc600078e0214 */
[----:B------:R-:W2:Y:S04]  /*0ed0*/  LDG.E.64 R20, desc[UR36][R22.64+0x28] ;  /* 0x0000282416147981 */ /* 0x000ea8000c1e1b00 */
[----:B------:R-:W5:Y:S04]  /*0ee0*/  LD.E R28, desc[UR36][R28.64] ;  /* 0x000000241c1c7980 */ /* 0x000f68000c101900 */
[----:B------:R-:W3:Y:S01]  /*0ef0*/  LD.E R29, desc[UR36][R26.64+0x8] ;  /* 0x000008241a1d7980 */ /* 0x000ee2000c101900 */
[----:B-----5:R-:W-:Y:S01]  /*0f00*/  VIADDMNMX R7, R28, R7, R9, !PT ;  /* 0x000000071c077246 */ /* 0x020fe20007800109 */
[----:B--2---:R-:W-:-:S02]  /*0f10*/  IMAD.WIDE R20, R4, 0x4, R20 ;  /* 0x0000000404147825 */ /* 0x004fc400078e0214 */
[----:B------:R-:W2:Y:S02]  /*0f20*/  LD.E R9, desc[UR36][R26.64+0x10] ;  /* 0x000010241a097980 */ /* 0x000ea4000c101900 */
[----:B-1----:R-:W-:Y:S02]  /*0f30*/  IMAD.WIDE R18, R4, 0x4, R18 ;  /* 0x0000000404127825 */ /* 0x002fe400078e0212 */
[----:B------:R-:W2:Y:S01]  /*0f40*/  LD.E R20, desc[UR36][R20.64] ;  /* 0x0000002414147980 */ /* 0x000ea2000c101900 */
[----:B---3--:R-:W-:-:S03]  /*0f50*/  VIADDMNMX R7, R16, R29, R7, !PT ;  /* 0x0000001d10077246 */ /* 0x008fc60007800107 */
[----:B------:R-:W3:Y:S01]  /*0f60*/  LD.E R18, desc[UR36][R18.64] ;  /* 0x0000002412127980 */ /* 0x000ee2000c101900 */
[----:B----4-:R-:W-:-:S03]  /*0f70*/  VIADDMNMX R7, R17, R24, R7, !PT ;  /* 0x0000001811077246 */ /* 0x010fc60007800107 */
[----:B------:R-:W4:Y:S04]  /*0f80*/  LDG.E.64 R28, desc[UR36][R22.64+0x40] ;  /* 0x00004024161c7981 */ /* 0x000f28000c1e1b00 */
[----:B------:R-:W5:Y:S04]  /*0f90*/  LDG.E.64 R16, desc[UR36][R22.64+0x38] ;  /* 0x0000382416107981 */ /* 0x000f68000c1e1b00 */
[----:B------:R-:W3:Y:S04]  /*0fa0*/  LD.E R24, desc[UR36][R26.64+0x14] ;  /* 0x000014241a187980 */ /* 0x000ee8000c101900 */
[----:B------:R-:W3:Y:S01]  /*0fb0*/  LD.E R22, desc[UR36][R26.64+0x1c] ;  /* 0x00001c241a167980 */ /* 0x000ee2000c101900 */
[----:B-----5:R-:W-:-:S04]  /*0fc0*/  IMAD.WIDE R16, R4, 0x4, R16 ;  /* 0x0000000404107825 */ /* 0x020fc800078e0210 */
[----:B----4-:R-:W-:Y:S02]  /*0fd0*/  IMAD.WIDE R28, R4, 0x4, R28 ;  /* 0x00000004041c7825 */ /* 0x010fe400078e021c */
[----:B------:R-:W4:Y:S04]  /*0fe0*/  LD.E R16, desc[UR36][R16.64] ;  /* 0x0000002410107980 */ /* 0x000f28000c101900 */
[----:B------:R-:W5:Y:S04]  /*0ff0*/  LD.E R28, desc[UR36][R28.64] ;  /* 0x000000241c1c7980 */ /* 0x000f68000c101900 */
[----:B------:R-:W4:Y:S01]  /*1000*/  LD.E R17, desc[UR36][R26.64+0x18] ;  /* 0x000018241a117980 */ /* 0x000f22000c101900 */
[----:B------:R-:W-:Y:S01]  /*1010*/  UIADD3 UR5, UPT, UPT, UR5, 0x8, URZ ;  /* 0x0000000805057890 */ /* 0x000fe2000fffe0ff */
[----:B--2---:R-:W-:-:S03]  /*1020*/  VIADDMNMX R7, R20, R9, R7, !PT ;  /* 0x0000000914077246 */ /* 0x004fc60007800107 */
[----:B------:R-:W-:Y:S01]  /*1030*/  UISETP.NE.AND UP0, UPT, UR5, URZ, UPT ;  /* 0x000000ff0500728c */ /* 0x000fe2000bf05270 */
[----:B---3--:R-:W-:Y:S01]  /*1040*/  VIADDMNMX R7, R18, R24, R7, !PT ;  /* 0x0000001812077246 */ /* 0x008fe20007800107 */
[----:B------:R-:W-:-:S03]  /*1050*/  VIADD R8, R8, 0x8 ;  /* 0x0000000808087836 */ /* 0x000fc60000000000 */
[----:B----4-:R-:W-:-:S04]  /*1060*/  VIADDMNMX R7, R16, R17, R7, !PT ;  /* 0x0000001110077246 */ /* 0x010fc80007800107 */
[----:B-----5:R-:W-:Y:S01]  /*1070*/  VIADDMNMX R9, R28, R22, R7, !PT ;  /* 0x000000161c097246 */ /* 0x020fe20007800107 */
[----:B------:R-:W-:Y:S06]  /*1080*/  BRA.U UP0, `(.L_x_9) ;  /* 0xfffffffd00447547 */ /* 0x000fec000b83ffff */
.L_x_8:
[----:B------:R-:W-:Y:S05]  /*1090*/  @!P1 BRA `(.L_x_7) ;  /* 0x0000000000f49947 */ /* 0x000fea0003800000 */
[----:B------:R-:W-:-:S05]  /*10a0*/  LOP3.LUT R7, R25, 0x4, RZ, 0xc0, !PT ;  /* 0x0000000419077812 */ /* 0x000fca00078ec0ff */
[----:B------:R-:W-:-:S05]  /*10b0*/  IMAD.MOV R7, RZ, RZ, -R7 ;  /* 0x000000ffff077224 */ /* 0x000fca00078e0a07 */
[----:B------:R-:W-:-:S04]  /*10c0*/  PRMT R16, R7, 0x7710, RZ ;  /* 0x0000771007107816 */ /* 0x000fc800000000ff */
[----:B------:R-:W-:-:S04]  /*10d0*/  IADD3 R7, PT, PT, R16, UR6, R3 ;  /* 0x0000000610077c10 */ /* 0x000fc8000fffe003 */
[----:B------:R-:W-:-:S04]  /*10e0*/  LOP3.LUT R7, R7, 0x7, RZ, 0xc0, !PT ;  /* 0x0000000707077812 */ /* 0x000fc800078ec0ff */
[C---:B------:R-:W-:Y:S01]  /*10f0*/  LOP3.LUT P1, RZ, R7.reuse, 0x3, RZ, 0xc0, !PT ;  /* 0x0000000307ff7812 */ /* 0x040fe2000782c0ff */
[----:B------:R-:W-:-:S05]  /*1100*/  VIADD R16, R7, 0xffffffff ;  /* 0xffffffff07107836 */ /* 0x000fca0000000000 */
[----:B------:R-:W-:-:S13]  /*1110*/  ISETP.GE.U32.AND P0, PT, R16, 0x3, PT ;  /* 0x000000031000780c */ /* 0x000fda0003f06070 */
[----:B------:R-:W-:Y:S05]  /*1120*/  @!P0 BRA `(.L_x_10) ;  /* 0x0000000000608947 */ /* 0x000fea0003800000 */
[----:B------:R-:W-:-:S05]  /*1130*/  IMAD.WIDE R28, R8, 0x8, R10 ;  /* 0x00000008081c7825 */ /* 0x000fca00078e020a */
[----:B------:R-:W2:Y:S04]  /*1140*/  LDG.E.64 R22, desc[UR36][R28.64+0x8] ;  /* 0x000008241c167981 */ /* 0x000ea8000c1e1b00 */
[----:B------:R-:W3:Y:S04]  /*1150*/  LDG.E.64 R20, desc[UR36][R28.64+0x10] ;  /* 0x000010241c147981 */ /* 0x000ee8000c1e1b00 */
[----:B------:R-:W4:Y:S04]  /*1160*/  LDG.E.64 R16, desc[UR36][R28.64+0x18] ;  /* 0x000018241c107981 */ /* 0x000f28000c1e1b00 */
[----:B------:R-:W5:Y:S01]  /*1170*/  LDG.E.64 R18, desc[UR36][R28.64+0x20] ;  /* 0x000020241c127981 */ /* 0x000f62000c1e1b00 */
[----:B------:R-:W-:-:S04]  /*1180*/  IMAD.IADD R27, R8, 0x1, R5 ;  /* 0x00000001081b7824 */ /* 0x000fc800078e0205 */
[----:B------:R-:W-:-:S05]  /*1190*/  IMAD.WIDE R26, R27, 0x4, R12 ;  /* 0x000000041b1a7825 */ /* 0x000fca00078e020c */
[----:B------:R-:W5:Y:S04]  /*11a0*/  LD.E R7, desc[UR36][R26.64] ;  /* 0x000000241a077980 */ /* 0x000f68000c101900 */
[----:B------:R-:W5:Y:S04]  /*11b0*/  LD.E R24, desc[UR36][R26.64+0x4] ;  /* 0x000004241a187980 */ /* 0x000f68000c101900 */
[----:B------:R-:W5:Y:S04]  /*11c0*/  LD.E R28, desc[UR36][R26.64+0x8] ;  /* 0x000008241a1c7980 */ /* 0x000f68000c101900 */
[----:B------:R-:W5:Y:S01]  /*11d0*/  LD.E R29, desc[UR36][R26.64+0xc] ;  /* 0x00000c241a1d7980 */ /* 0x000f62000c101900 */
[----:B--2---:R-:W-:-:S04]  /*11e0*/  IMAD.WIDE R22, R4, 0x4, R22 ;  /* 0x0000000404167825 */ /* 0x004fc800078e0216 */
[C---:B---3--:R-:W-:Y:S02]  /*11f0*/  IMAD.WIDE R20, R4.reuse, 0x4, R20 ;  /* 0x0000000404147825 */ /* 0x048fe400078e0214 */
[----:B------:R-:W2:Y:S02]  /*1200*/  LD.E R22, desc[UR36][R22.64] ;  /* 0x0000002416167980 */ /* 0x000ea4000c101900 */
[C---:B----4-:R-:W-:Y:S02]  /*1210*/  IMAD.WIDE R16, R4.reuse, 0x4, R16 ;  /* 0x0000000404107825 */ /* 0x050fe400078e0210 */
[----:B------:R-:W3:Y:S02]  /*1220*/  LD.E R20, desc[UR36][R20.64] ;  /* 0x0000002414147980 */ /* 0x000ee4000c101900 */
[----:B-----5:R-:W-:Y:S02]  /*1230*/  IMAD.WIDE R18, R4, 0x4, R18 ;  /* 0x0000000404127825 */ /* 0x020fe400078e0212 */
[----:B------:R-:W4:Y:S04]  /*1240*/  LD.E R16, desc[UR36][R16.64] ;  /* 0x0000002410107980 */ /* 0x000f28000c101900 */
[----:B------:R-:W5:Y:S01]  /*1250*/  LD.E R18, desc[UR36][R18.64] ;  /* 0x0000002412127980 */ /* 0x000f62000c101900 */
[----:B------:R-:W-:Y:S01]  /*1260*/  VIADD R8, R8, 0x4 ;  /* 0x0000000408087836 */ /* 0x000fe20000000000 */
[----:B--2---:R-:W-:-:S04]  /*1270*/  VIADDMNMX R7, R22, R7, R9, !PT ;  /* 0x0000000716077246 */ /* 0x004fc80007800109 */
[----:B---3--:R-:W-:-:S04]  /*1280*/  VIADDMNMX R7, R20, R24, R7, !PT ;  /* 0x0000001814077246 */ /* 0x008fc80007800107 */
[----:B----4-:R-:W-:-:S04]  /*1290*/  VIADDMNMX R7, R16, R28, R7, !PT ;  /* 0x0000001c10077246 */ /* 0x010fc80007800107 */
[----:B-----5:R-:W-:-:S07]  /*12a0*/  VIADDMNMX R9, R18, R29, R7, !PT ;  /* 0x0000001d12097246 */ /* 0x020fce0007800107 */
.L_x_10:
[----:B------:R-:W-:Y:S05]  /*12b0*/  @!P1 BRA `(.L_x_7) ;  /* 0x00000000006c9947 */ /* 0x000fea0003800000 */
[----:B------:R-:W-:-:S05]  /*12c0*/  VIADD R7, R2, UR6 ;  /* 0x0000000602077c36 */ /* 0x000fca0008000000 */
[C---:B------:R-:W-:Y:S02]  /*12d0*/  LOP3.LUT R16, R7.reuse, 0x3, RZ, 0xc0, !PT ;  /* 0x0000000307107812 */ /* 0x040fe400078ec0ff */
[----:B------:R-:W-:Y:S02]  /*12e0*/  LOP3.LUT R7, R7, 0x1, RZ, 0xc0, !PT ;  /* 0x0000000107077812 */ /* 0x000fe400078ec0ff */
[----:B------:R-:W-:Y:S02]  /*12f0*/  ISETP.NE.AND P0, PT, R16, 0x1, PT ;  /* 0x000000011000780c */ /* 0x000fe40003f05270 */
[----:B------:R-:W-:-:S11]  /*1300*/  ISETP.NE.U32.AND P1, PT, R7, 0x1, PT ;  /* 0x000000010700780c */ /* 0x000fd60003f25070 */
[----:B------:R-:W-:-:S04]  /*1310*/  @P0 IMAD.WIDE R26, R8, 0x8, R10 ;  /* 0x00000008081a0825 */ /* 0x000fc800078e020a */
[C---:B------:R-:W-:Y:S01]  /*1320*/  @P0 IMAD.IADD R21, R8.reuse, 0x1, R5 ;  /* 0x0000000108150824 */ /* 0x040fe200078e0205 */
[----:B------:R-:W2:Y:S01]  /*1330*/  @P0 LDG.E.64 R16, desc[UR36][R26.64+0x8] ;  /* 0x000008241a100981 */ /* 0x000ea2000c1e1b00 */
[----:B------:R-:W-:-:S03]  /*1340*/  @P0 VIADD R8, R8, 0x2 ;  /* 0x0000000208080836 */ /* 0x000fc60000000000 */
[----:B------:R-:W3:Y:S01]  /*1350*/  @P0 LDG.E.64 R18, desc[UR36][R26.64+0x10] ;  /* 0x000010241a120981 */ /* 0x000ee2000c1e1b00 */
[----:B------:R-:W-:-:S06]  /*1360*/  @!P1 IMAD.WIDE R22, R8, 0x8, R10 ;  /* 0x0000000808169825 */ /* 0x000fcc00078e020a */
[----:B------:R-:W4:Y:S01]  /*1370*/  @!P1 LDG.E.64 R22, desc[UR36][R22.64+0x8] ;  /* 0x0000082416169981 */ /* 0x000f22000c1e1b00 */
[----:B------:R-:W-:-:S04]  /*1380*/  @P0 IMAD.WIDE R20, R21, 0x4, R12 ;  /* 0x0000000415140825 */ /* 0x000fc800078e020c */
[----:B------:R-:W-:Y:S01]  /*1390*/  @!P1 IMAD.IADD R29, R5, 0x1, R8 ;  /* 0x00000001051d9824 */ /* 0x000fe200078e0208 */
[----:B------:R-:W5:Y:S03]  /*13a0*/  @P0 LD.E R7, desc[UR36][R20.64] ;  /* 0x0000002414070980 */ /* 0x000f66000c101900 */
[----:B------:R-:W-:Y:S01]  /*13b0*/  @!P1 IMAD.WIDE R12, R29, 0x4, R12 ;  /* 0x000000041d0c9825 */ /* 0x000fe200078e020c */
[----:B------:R-:W5:Y:S05]  /*13c0*/  @P0 LD.E R8, desc[UR36][R20.64+0x4] ;  /* 0x0000042414080980 */ /* 0x000f6a000c101900 */
[----:B------:R-:W5:Y:S01]  /*13d0*/  @!P1 LD.E R12, desc[UR36][R12.64] ;  /* 0x000000240c0c9980 */ /* 0x000f62000c101900 */
[----:B--2---:R-:W-:-:S04]  /*13e0*/  @P0 IMAD.WIDE R16, R4, 0x4, R16 ;  /* 0x0000000404100825 */ /* 0x004fc800078e0210 */
[C---:B---3--:R-:W-:Y:S02]  /*13f0*/  @P0 IMAD.WIDE R18, R4.reuse, 0x4, R18 ;  /* 0x0000000404120825 */ /* 0x048fe400078e0212 */
[----:B------:R-:W5:Y:S04]  /*1400*/  @P0 LD.E R16, desc[UR36][R16.64] ;  /* 0x0000002410100980 */ /* 0x000f68000c101900 */
[----:B------:R-:W2:Y:S01]  /*1410*/  @P0 LD.E R18, desc[UR36][R18.64] ;  /* 0x0000002412120980 */ /* 0x000ea2000c101900 */
[----:B----4-:R-:W-:-:S06]  /*1420*/  @!P1 IMAD.WIDE R28, R4, 0x4, R22 ;  /* 0x00000004041c9825 */ /* 0x010fcc00078e0216 */
[----:B------:R-:W3:Y:S01]  /*1430*/  @!P1 LD.E R28, desc[UR36][R28.64] ;  /* 0x000000241c1c9980 */ /* 0x000ee2000c101900 */
[----:B-----5:R-:W-:-:S04]  /*1440*/  @P0 VIADDMNMX R7, R16, R7, R9, !PT ;  /* 0x0000000710070246 */ /* 0x020fc80007800109 */
[----:B--2---:R-:W-:-:S04]  /*1450*/  @P0 VIADDMNMX R9, R18, R8, R7, !PT ;  /* 0x0000000812090246 */ /* 0x004fc80007800107 */
[----:B---3--:R-:W-:-:S07]  /*1460*/  @!P1 VIADDMNMX R9, R28, R12, R9, !PT ;  /* 0x0000000c1c099246 */ /* 0x008fce0007800109 */
.L_x_7:
[----:B------:R-:W2:Y:S01]  /*1470*/  LDG.E.64 R10, desc[UR36][R10.64+0x8] ;  /* 0x000008240a0a7981 */ /* 0x000ea2000c1e1b00 */
[----:B------:R-:W1:Y:S02]  /*1480*/  LDCU.64 UR12, c[0x0][0x390] ;  /* 0x00007200ff0c77ac */ /* 0x000e640008000a00 */
[----:B-1----:R-:W-:-:S04]  /*1490*/  IADD3 R12, P0, PT, R5, UR12, RZ ;  /* 0x0000000c050c7c10 */ /* 0x002fc8000ff1e0ff */
[----:B------:R-:W-:Y:S02]  /*14a0*/  IADD3.X R13, PT, PT, R6, UR13, RZ, P0, !PT ;  /* 0x0000000d060d7c10 */ /* 0x000fe400087fe4ff */
[----:B------:R-:W-:-:S03]  /*14b0*/  IADD3 R6, P0, PT, R25, R12, RZ ;  /* 0x0000000c19067210 */ /* 0x000fc60007f1e0ff */
[----:B------:R-:W3:Y:S01]  /*14c0*/  LDG.E.U8 R12, desc[UR36][R12.64] ;  /* 0x000000240c0c7981 */ /* 0x000ee2000c1e1100 */
[----:B------:R-:W-:-:S05]  /*14d0*/  LEA.HI.X.SX32 R7, R25, R13, 0x1, P0 ;  /* 0x0000000d19077211 */ /* 0x000fca00000f0eff */
[----:B------:R-:W4:Y:S01]  /*14e0*/  LDG.E.U8 R6, desc[UR36][R6.64] ;  /* 0x0000002406067981 */ /* 0x000f22000c1e1100 */
[----:B--2---:R-:W-:-:S06]  /*14f0*/  IMAD.WIDE R4, R4, 0x4, R10 ;  /* 0x0000000404047825 */ /* 0x004fcc00078e020a */
[----:B------:R1:W5:Y:S01]  /*1500*/  LD.E R4, desc[UR36][R4.64+-0x4] ;  /* 0xfffffc2404047980 */ /* 0x000362000c101900 */
[----:B------:R-:W-:Y:S01]  /*1510*/  BSSY.RECONVERGENT B1, `(.L_x_11) ;  /* 0x000000d000017945 */ /* 0x000fe20003800200 */
[----:B------:R-:W-:Y:S01]  /*1520*/  IMAD.MOV.U32 R8, RZ, RZ, 0x1 ;  /* 0x00000001ff087424 */ /* 0x000fe200078e00ff */
[----:B---3--:R-:W-:Y:S02]  /*1530*/  ISETP.EQ.AND P1, PT, R12, 0x41, PT ;  /* 0x000000410c00780c */ /* 0x008fe40003f22270 */
[----:B----4-:R-:W-:-:S13]  /*1540*/  ISETP.NE.AND P0, PT, R6, 0x55, PT ;  /* 0x000000550600780c */ /* 0x010fda0003f05270 */
[----:B-1----:R-:W-:Y:S05]  /*1550*/  @!P0 BRA P1, `(.L_x_12) ;  /* 0x0000000000208947 */ /* 0x002fea0000800000 */
[C---:B------:R-:W-:Y:S02]  /*1560*/  ISETP.NE.AND P0, PT, R6.reuse, 0x41, PT ;  /* 0x000000410600780c */ /* 0x040fe40003f05270 */
[----:B------:R-:W-:Y:S02]  /*1570*/  ISETP.NE.AND P1, PT, R6, 0x47, PT ;  /* 0x000000470600780c */ /* 0x000fe40003f25270 */
[C---:B------:R-:W-:Y:S02]  /*1580*/  ISETP.EQ.AND P0, PT, R12.reuse, 0x55, !P0 ;  /* 0x000000550c00780c */ /* 0x040fe40004702270 */
[----:B------:R-:W-:-:S04]  /*1590*/  ISETP.EQ.AND P1, PT, R12, 0x43, !P1 ;  /* 0x000000430c00780c */ /* 0x000fc80004f22270 */
[----:B------:R-:W-:-:S13]  /*15a0*/  PLOP3.LUT P1, PT, P0, P1, PT, 0xf8, 0x8f ;  /* 0x00000000008f781c */ /* 0x000fda0000723f70 */
[----:B------:R-:W-:-:S04]  /*15b0*/  @!P1 ISETP.NE.AND P0, PT, R6, 0x43, PT ;  /* 0x000000430600980c */ /* 0x000fc80003f05270 */
[----:B------:R-:W-:-:S04]  /*15c0*/  @!P1 ISETP.EQ.AND P0, PT, R12, 0x47, !P0 ;  /* 0x000000470c00980c */ /* 0x000fc80004702270 */
[----:B------:R-:W-:-:S09]  /*15d0*/  @!P1 SEL R8, RZ, 0x1, !P0 ;  /* 0x00000001ff089807 */ /* 0x000fd20004000000 */
.L_x_12:
[----:B------:R-:W-:Y:S05]  /*15e0*/  BSYNC.RECONVERGENT B1 ;  /* 0x0000000000017941 */ /* 0x000fea0003800200 */
.L_x_11:
[----:B-----5:R-:W-:-:S05]  /*15f0*/  VIADDMNMX R9, R8, R4, R9, !PT ;  /* 0x0000000408097246 */ /* 0x020fca0007800109 */
[----:B------:R1:W-:Y:S02]  /*1600*/  ST.E desc[UR36][R14.64], R9 ;  /* 0x000000090e007985 */ /* 0x0003e4000c101924 */
.L_x_2:
[----:B------:R-:W-:Y:S05]  /*1610*/  BSYNC.RECONVERGENT B0 ;  /* 0x0000000000007941 */ /* 0x000fea0003800200 */
.L_x_1:
[----:B------:R-:W-:-:S13]  /*1620*/  ISETP.NE.AND P0, PT, R25, UR38, PT ;  /* 0x0000002619007c0c */ /* 0x000fda000bf05270 */
[----:B------:R-:W-:Y:S05]  /*1630*/  @!P0 EXIT ;  /* 0x000000000000894d */ /* 0x000fea0003800000 */
[----:B------:R-:W-:Y:S01]  /*1640*/  VIADD R3, R3, 0x1 ;  /* 0x0000000103037836 */ /* 0x000fe20000000000 */
[----:B------:R-:W-:Y:S01]  /*1650*/  IADD3 R2, PT, PT, R2, 0x1, RZ ;  /* 0x0000000102027810 */ /* 0x000fe20007ffe0ff */
[----:B------:R-:W-:Y:S01]  /*1660*/  VIADD R25, R25, 0x1 ;  /* 0x0000000119197836 */ /* 0x000fe20000000000 */
[----:B------:R-:W-:Y:S01]  /*1670*/  UIADD3 UR4, UPT, UPT, UR4, 0x1, URZ ;  /* 0x0000000104047890 */ /* 0x000fe2000fffe0ff */
[----:B------:R-:W-:Y:S11]  /*1680*/  BRA `(.L_x_13) ;  /* 0xffffffec002c7947 */ /* 0x000ff6000383ffff */
.L_x_0:
[----:B------:R-:W0:Y:S01]  /*1690*/  LDC.64 R18, c[0x0][0x380] ;  /* 0x0000e000ff127b82 */ /* 0x000e220000000a00 */
[----:B------:R-:W1:Y:S01]  /*16a0*/  LDCU.64 UR6, c[0x0][0x390] ;  /* 0x00007200ff0677ac */ /* 0x000e620008000a00 */
[----:B------:R-:W-:Y:S01]  /*16b0*/  IMAD.MOV.U32 R24, RZ, RZ, RZ ;  /* 0x000000ffff187224 */ /* 0x000fe200078e00ff */
[----:B------:R-:W-:Y:S02]  /*16c0*/  PRMT R23, RZ, 0x7610, R23 ;  /* 0x00007610ff177816 */ /* 0x000fe40000000017 */
[----:B------:R-:W-:Y:S01]  /*16d0*/  PRMT R22, RZ, 0x7610, R22 ;  /* 0x00007610ff167816 */ /* 0x000fe20000000016 */
[----:B------:R-:W-:Y:S02]  /*16e0*/  UIADD3 UR44, UPT, UPT, UR4, -0x6, URZ ;  /* 0xfffffffa042c7890 */ /* 0x000fe4000fffe0ff */
[----:B------:R-:W-:Y:S01]  /*16f0*/  UIADD3 UR42, UPT, UPT, UR4, 0x3, URZ ;  /* 0x00000003042a7890 */ /* 0x000fe2000fffe0ff */
[----:B-1----:R-:W-:-:S04]  /*1700*/  IADD3 R16, P0, PT, R2, UR6, RZ ;  /* 0x0000000602107c10 */ /* 0x002fc8000ff1e0ff */
[C---:B------:R-:W-:Y:S01]  /*1710*/  LEA.HI.X.SX32 R17, R2.reuse, UR7, 0x1, P0 ;  /* 0x0000000702117c11 */ /* 0x040fe200080f0eff */
[----:B0-----:R-:W-:-:S04]  /*1720*/  IMAD.WIDE R26, R2, 0x8, R18 ;  /* 0x00000008021a7825 */ /* 0x001fc800078e0212 */
[----:B------:R-:W-:-:S07]  /*1730*/  IMAD.WIDE.U32 R18, R2, 0x8, R18 ;  /* 0x0000000802127825 */ /* 0x000fce00078e0012 */
.L_x_25:
[----:B------:R-:W-:Y:S01]  /*1740*/  IMAD.IADD R3, R2, 0x1, R25 ;  /* 0x0000000102037824 */ /* 0x000fe200078e0219 */
[----:B------:R-:W-:Y:S04]  /*1750*/  BSSY.RECONVERGENT B6, `(.L_x_14) ;  /* 0x00000a3000067945 */ /* 0x000fe80003800200 */
[----:B------:R-:W-:-:S13]  /*1760*/  ISETP.GT.AND P0, PT, R3, UR39, PT ;  /* 0x0000002703007c0c */ /* 0x000fda000bf04270 */
[----:B01----:R-:W-:Y:S05]  /*1770*/  @P0 BRA `(.L_x_15) ;  /* 0x0000000800800947 */ /* 0x003fea0003800000 */
[----:B------:R-:W2:Y:S01]  /*1780*/  LDG.E.64 R6, desc[UR36][R26.64] ;  /* 0x000000241a067981 */ /* 0x000ea2000c1e1b00 */
[----:B------:R-:W-:-:S05]  /*1790*/  VIADD R4, R24, UR44 ;  /* 0x0000002c18047c36 */ /* 0x000fca0008000000 */
[----:B------:R-:W-:Y:S01]  /*17a0*/  ISETP.GE.U32.AND P0, PT, R4, 0x7, PT ;  /* 0x000000070400780c */ /* 0x000fe20003f06070 */
[----:B--2---:R-:W-:-:S05]  /*17b0*/  IMAD.WIDE R8, R3, 0x4, R6 ;  /* 0x0000000403087825 */ /* 0x004fca00078e0206 */
[----:B------:R0:W5:Y:S01]  /*17c0*/  LD.E R0, desc[UR36][R8.64] ;  /* 0x0000002408007980 */ /* 0x000162000c101900 */
[----:B------:R-:W-:Y:S01]  /*17d0*/  BSSY.RECONVERGENT B0, `(.L_x_16) ;  /* 0x0000034000007945 */ /* 0x000fe20003800200 */
[----:B------:R-:W-:Y:S01]  /*17e0*/  LOP3.LUT P1, RZ, R25, 0x7, RZ, 0xc0, !PT ;  /* 0x0000000719ff7812 */ /* 0x000fe2000782c0ff */
[----:B------:R-:W-:-:S04]  /*17f0*/  IMAD.MOV.U32 R5, RZ, RZ, RZ ;  /* 0x000000ffff057224 */ /* 0x000fc800078e00ff */
[----:B------:R-:W-:Y:S08]  /*1800*/  @!P0 BRA `(.L_x_17) ;  /* 0x0000000000c08947 */ /* 0x000ff00003800000 */
[----:B------:R-:W-:Y:S01]  /*1810*/  LOP3.LUT R5, R25, 0xfffffff8, RZ, 0xc0, !PT ;  /* 0xfffffff819057812 */ /* 0x000fe200078ec0ff */
[----:B------:R-:W-:-:S07]  /*1820*/  IMAD.MOV.U32 R4, RZ, RZ, RZ ;  /* 0x000000ffff047224 */ /* 0x000fce00078e00ff */
.L_x_18:
[----:B------:R-:W-:-:S05]  /*1830*/  IMAD.WIDE.U32 R12, R4, 0x8, R26 ;  /* 0x00000008040c7825 */ /* 0x000fca00078e001a */
[----:B------:R-:W2:Y:S01]  /*1840*/  LDG.E.64 R20, desc[UR36][R12.64+0x8] ;  /* 0x000008240c147981 */ /* 0x000ea2000c1e1b00 */
[----:B------:R-:W-:-:S03]  /*1850*/  IMAD.IADD R11, R2, 0x1, R4 ;  /* 0x00000001020b7824 */ /* 0x000fc600078e0204 */
[----:B------:R-:W3:Y:S01]  /*1860*/  LDG.E.64 R14, desc[UR36][R12.64+0x10] ;  /* 0x000010240c0e7981 */ /* 0x000ee2000c1e1b00 */
[----:B------:R-:W-:-:S05]  /*1870*/  IMAD.WIDE R10, R11, 0x4, R6 ;  /* 0x000000040b0a7825 */ /* 0x000fca00078e0206 */
[----:B------:R-:W4:Y:S01]  /*1880*/  LD.E R29, desc[UR36][R10.64] ;  /* 0x000000240a1d7980 */ /* 0x000f22000c101900 */
[----:B--2---:R-:W-:-:S06]  /*1890*/  IMAD.WIDE R20, R3, 0x4, R20 ;  /* 0x0000000403147825 */ /* 0x004fcc00078e0214 */
[----:B------:R-:W4:Y:S04]  /*18a0*/  LD.E R20, desc[UR36][R20.64] ;  /* 0x0000002414147980 */ /* 0x000f28000c101900 */
[----:B------:R-:W2:Y:S01]  /*18b0*/  LD.E R21, desc[UR36][R10.64+0x4] ;  /* 0x000004240a157980 */ /* 0x000ea2000c101900 */
[----:B----45:R-:W-:Y:S01]  /*18c0*/  VIADDMNMX R0, R20, R29, R0, !PT ;  /* 0x0000001d14007246 */ /* 0x030fe20007800100 */
[C---:B---3--:R-:W-:Y:S02]  /*18d0*/  IMAD.WIDE R28, R3.reuse, 0x4, R14 ;  /* 0x00000004031c7825 */ /* 0x048fe400078e020e */
[----:B------:R-:W3:Y:S04]  /*18e0*/  LDG.E.64 R14, desc[UR36][R12.64+0x18] ;  /* 0x000018240c0e7981 */ /* 0x000ee8000c1e1b00 */
[----:B------:R-:W2:Y:S02]  /*18f0*/  LD.E R28, desc[UR36][R28.64] ;  /* 0x000000241c1c7980 */ /* 0x000ea4000c101900 */
[----:B--2---:R-:W-:Y:S01]  /*1900*/  VIADDMNMX R0, R28, R21, R0, !PT ;  /* 0x000000151c007246 */ /* 0x004fe20007800100 */
[C---:B---3--:R-:W-:Y:S01]  /*1910*/  IMAD.WIDE R20, R3.reuse, 0x4, R14 ;  /* 0x0000000403147825 */ /* 0x048fe200078e020e */
[----:B------:R-:W2:Y:S04]  /*1920*/  LDG.E.64 R28, desc[UR36][R12.64+0x28] ;  /* 0x000028240c1c7981 */ /* 0x000ea8000c1e1b00 */
[----:B------:R-:W3:Y:S04]  /*1930*/  LDG.E.64 R14, desc[UR36][R12.64+0x20] ;  /* 0x000020240c0e7981 */ /* 0x000ee8000c1e1b00 */
[----:B------:R-:W4:Y:S04]  /*1940*/  LD.E R20, desc[UR36][R20.64] ;  /* 0x0000002414147980 */ /* 0x000f28000c101900 */
[----:B------:R-:W4:Y:S01]  /*1950*/  LD.E R21, desc[UR36][R10.64+0x8] ;  /* 0x000008240a157980 */ /* 0x000f22000c101900 */
[----:B---3--:R-:W-:-:S06]  /*1960*/  IMAD.WIDE R14, R3, 0x4, R14 ;  /* 0x00000004030e7825 */ /* 0x008fcc00078e020e */
[----:B------:R-:W3:Y:S04]  /*1970*/  LD.E R14, desc[UR36][R14.64] ;  /* 0x000000240e0e7980 */ /* 0x000ee8000c101900 */
[----:B------:R-:W3:Y:S01]  /*1980*/  LD.E R15, desc[UR36][R10.64+0xc] ;  /* 0x00000c240a0f7980 */ /* 0x000ee2000c101900 */
[----:B--2---:R-:W-:Y:S01]  /*1990*/  IMAD.WIDE R28, R3, 0x4, R28 ;  /* 0x00000004031c7825 */ /* 0x004fe200078e021c */
[----:B----4-:R-:W-:Y:S02]  /*19a0*/  VIADDMNMX R0, R20, R21, R0, !PT ;  /* 0x0000001514007246 */ /* 0x010fe40007800100 */
[----:B------:R-:W2:Y:S04]  /*19b0*/  LDG.E.64 R20, desc[UR36][R12.64+0x30] ;  /* 0x000030240c147981 */ /* 0x000ea8000c1e1b00 */
[----:B------:R-:W4:Y:S01]  /*19c0*/  LD.E R28, desc[UR36][R28.64] ;  /* 0x000000241c1c7980 */ /* 0x000f22000c101900 */
[----:B---3--:R-:W-:-:S03]  /*19d0*/  VIADDMNMX R0, R14, R15, R0, !PT ;  /* 0x0000000f0e007246 */ /* 0x008fc60007800100 */
[----:B------:R-:W4:Y:S01]  /*19e0*/  LD.E R15, desc[UR36][R10.64+0x10] ;  /* 0x000010240a0f7980 */ /* 0x000f22000c101900 */
[----:B--2---:R-:W-:-:S06]  /*19f0*/  IMAD.WIDE R20, R3, 0x4, R20 ;  /* 0x0000000403147825 */ /* 0x004fcc00078e0214 */
[----:B------:R-:W2:Y:S04]  /*1a00*/  LD.E R20, desc[UR36][R20.64] ;  /* 0x0000002414147980 */ /* 0x000ea8000c101900 */
[----:B------:R-:W2:Y:S01]  /*1a10*/  LD.E R21, desc[UR36][R10.64+0x14] ;  /* 0x000014240a157980 */ /* 0x000ea2000c101900 */
[----:B----4-:R-:W-:-:S03]  /*1a20*/  VIADDMNMX R0, R28, R15, R0, !PT ;  /* 0x0000000f1c007246 */ /* 0x010fc60007800100 */
[----:B------:R-:W3:Y:S04]  /*1a30*/  LDG.E.64 R14, desc[UR36][R12.64+0x38] ;  /* 0x000038240c0e7981 */ /* 0x000ee8000c1e1b00 */
[----:B------:R-:W4:Y:S01]  /*1a40*/  LDG.E.64 R28, desc[UR36][R12.64+0x40] ;  /* 0x000040240c1c7981 */ /* 0x000f22000c1e1b00 */
[----:B--2---:R-:W-:-:S03]  /*1a50*/  VIADDMNMX R0, R20, R21, R0, !PT ;  /* 0x0000001514007246 */ /* 0x004fc60007800100 */
[----:B------:R-:W2:Y:S01]  /*1a60*/  LD.E R21, desc[UR36][R10.64+0x1c] ;  /* 0x00001c240a157980 */ /* 0x000ea2000c101900 */
[----:B---3--:R-:W-:-:S04]  /*1a70*/  IMAD.WIDE R14, R3, 0x4, R14 ;  /* 0x00000004030e7825 */ /* 0x008fc800078e020e */
[----:B----4-:R-:W-:Y:S02]  /*1a80*/  IMAD.WIDE R28, R3, 0x4, R28 ;  /* 0x00000004031c7825 */ /* 0x010fe400078e021c */
[----:B------:R-:W3:Y:S04]  /*1a90*/  LD.E R14, desc[UR36][R14.64] ;  /* 0x000000240e0e7980 */ /* 0x000ee8000c101900 */
[----:B------:R-:W2:Y:S04]  /*1aa0*/  LD.E R28, desc[UR36][R28.64] ;  /* 0x000000241c1c7980 */ /* 0x000ea8000c101900 */
[----:B------:R-:W3:Y:S01]  /*1ab0*/  LD.E R15, desc[UR36][R10.64+0x18] ;  /* 0x000018240a0f7980 */ /* 0x000ee2000c101900 */
[----:B------:R-:W-:-:S05]  /*1ac0*/  VIADD R4, R4, 0x8 ;  /* 0x0000000804047836 */ /* 0x000fca0000000000 */
[----:B------:R-:W-:Y:S02]  /*1ad0*/  ISETP.NE.AND P0, PT, R4, R5, PT ;  /* 0x000000050400720c */ /* 0x000fe40003f05270 */
[----:B---3--:R-:W-:-:S04]  /*1ae0*/  VIADDMNMX R0, R14, R15, R0, !PT ;  /* 0x0000000f0e007246 */ /* 0x008fc80007800100 */
[----:B--2---:R-:W-:-:S07]  /*1af0*/  VIADDMNMX R0, R28, R21, R0, !PT ;  /* 0x000000151c007246 */ /* 0x004fce0007800100 */
[----:B------:R-:W-:Y:S05]  /*1b00*/  @P0 BRA `(.L_x_18) ;  /* 0xfffffffc00480947 */ /* 0x000fea000383ffff */
.L_x_17:
[----:B------:R-:W-:Y:S05]  /*1b10*/  BSYNC.RECONVERGENT B0 ;  /* 0x0000000000007941 */ /* 0x000fea0003800200 */
.L_x_16:
[----:B------:R-:W-:Y:S04]  /*1b20*/  BSSY.RECONVERGENT B0, `(.L_x_19) ;  /* 0x000003e000007945 */ /* 0x000fe80003800200 */
[----:B------:R-:W-:Y:S05]  /*1b30*/  @!P1 BRA `(.L_x_20) ;  /* 0x0000000000f09947 */ /* 0x000fea0003800000 */
[----:B------:R-:W-:Y:S01]  /*1b40*/  VIADD R4, R22, UR42 ;  /* 0x0000002a16047c36 */ /* 0x000fe20008000000 */
[----:B------:R-:W-:Y:S04]  /*1b50*/  BSSY.RECONVERGENT B1, `(.L_x_21) ;  /* 0x000001e000017945 */ /* 0x000fe80003800200 */
[----:B------:R-:W-:-:S04]  /*1b60*/  LOP3.LUT R4, R4, 0x7, RZ, 0xc0, !PT ;  /* 0x0000000704047812 */ /* 0x000fc800078ec0ff */
[C---:B------:R-:W-:Y:S01]  /*1b70*/  LOP3.LUT P1, RZ, R4.reuse, 0x3, RZ, 0xc0, !PT ;  /* 0x0000000304ff7812 */ /* 0x040fe2000782c0ff */
[----:B------:R-:W-:-:S05]  /*1b80*/  VIADD R10, R4, 0xffffffff ;  /* 0xffffffff040a7836 */ /* 0x000fca0000000000 */
[----:B------:R-:W-:-:S13]  /*1b90*/  ISETP.GE.U32.AND P0, PT, R10, 0x3, PT ;  /* 0x000000030a00780c */ /* 0x000fda0003f06070 */
[----:B------:R-:W-:Y:S05]  /*1ba0*/  @!P0 BRA `(.L_x_22) ;  /* 0x0000000000608947 */ /* 0x000fea0003800000 */
[----:B------:R-:W-:-:S05]  /*1bb0*/  IMAD.WIDE R28, R5, 0x8, R26 ;  /* 0x00000008051c7825 */ /* 0x000fca00078e021a */
[----:B------:R-:W2:Y:S01]  /*1bc0*/  LDG.E.64 R12, desc[UR36][R28.64+0x8] ;  /* 0x000008241c0c7981 */ /* 0x000ea2000c1e1b00 */
[----:B------:R-:W-:-:S03]  /*1bd0*/  IMAD.IADD R11, R2, 0x1, R5 ;  /* 0x00000001020b7824 */ /* 0x000fc600078e0205 */
[----:B------:R-:W3:Y:S01]  /*1be0*/  LDG.E.64 R20, desc[UR36][R28.64+0x10] ;  /* 0x000010241c147981 */ /* 0x000ee2000c1e1b00 */
[----:B------:R-:W-:-:S05]  /*1bf0*/  IMAD.WIDE R10, R11, 0x4, R6 ;  /* 0x000000040b0a7825 */ /* 0x000fca00078e0206 */
[----:B------:R-:W4:Y:S04]  /*1c00*/  LD.E R15, desc[UR36][R10.64] ;  /* 0x000000240a0f7980 */ /* 0x000f28000c101900 */
[----:B------:R-:W4:Y:S04]  /*1c10*/  LD.E R4, desc[UR36][R10.64+0x8] ;  /* 0x000008240a047980 */ /* 0x000f28000c101900 */
[----:B------:R-:W4:Y:S01]  /*1c20*/  LD.E R14, desc[UR36][R10.64+0xc] ;  /* 0x00000c240a0e7980 */ /* 0x000f22000c101900 */
[----:B--2---:R-:W-:-:S06]  /*1c30*/  IMAD.WIDE R12, R3, 0x4, R12 ;  /* 0x00000004030c7825 */ /* 0x004fcc00078e020c */
[----:B------:R-:W4:Y:S01]  /*1c40*/  LD.E R12, desc[UR36][R12.64] ;  /* 0x000000240c0c7980 */ /* 0x000f22000c101900 */
[----:B---3--:R-:W-:-:S06]  /*1c50*/  IMAD.WIDE R20, R3, 0x4, R20 ;  /* 0x0000000403147825 */ /* 0x008fcc00078e0214 */
[----:B------:R-:W2:Y:S01]  /*1c60*/  LD.E R20, desc[UR36][R20.64] ;  /* 0x0000002414147980 */ /* 0x000ea2000c101900 */
[----:B----45:R-:W-:-:S03]  /*1c70*/  VIADDMNMX R0, R12, R15, R0, !PT ;  /* 0x0000000f0c007246 */ /* 0x030fc60007800100 */
[----:B------:R-:W3:Y:S04]  /*1c80*/  LDG.E.64 R12, desc[UR36][R28.64+0x18] ;  /* 0x000018241c0c7981 */ /* 0x000ee8000c1e1b00 */
[----:B------:R-:W2:Y:S04]  /*1c90*/  LD.E R15, desc[UR36][R10.64+0x4] ;  /* 0x000004240a0f7980 */ /* 0x000ea8000c101900 */
[----:B------:R-:W4:Y:S01]  /*1ca0*/  LDG.E.64 R10, desc[UR36][R28.64+0x20] ;  /* 0x000020241c0a7981 */ /* 0x000f22000c1e1b00 */
[----:B---3--:R-:W-:-:S05]  /*1cb0*/  IMAD.WIDE R12, R3, 0x4, R12 ;  /* 0x00000004030c7825 */ /* 0x008fca00078e020c */
[----:B------:R4:W3:Y:S02]  /*1cc0*/  LD.E R21, desc[UR36][R12.64] ;  /* 0x000000240c157980 */ /* 0x0008e4000c101900 */
[----:B----4-:R-:W-:-:S06]  /*1cd0*/  IMAD.WIDE R12, R3, 0x4, R10 ;  /* 0x00000004030c7825 */ /* 0x010fcc00078e020a */
[----:B------:R-:W4:Y:S01]  /*1ce0*/  LD.E R12, desc[UR36][R12.64] ;  /* 0x000000240c0c7980 */ /* 0x000f22000c101900 */
[----:B--2---:R-:W-:Y:S01]  /*1cf0*/  VIADDMNMX R15, R20, R15, R0, !PT ;  /* 0x0000000f140f7246 */ /* 0x004fe20007800100 */
[----:B------:R-:W-:-:S03]  /*1d00*/  VIADD R5, R5, 0x4 ;  /* 0x0000000405057836 */ /* 0x000fc60000000000 */
[----:B---3--:R-:W-:-:S04]  /*1d10*/  VIADDMNMX R15, R21, R4, R15, !PT ;  /* 0x00000004150f7246 */ /* 0x008fc8000780010f */
[----:B----4-:R-:W-:-:S07]  /*1d20*/  VIADDMNMX R0, R12, R14, R15, !PT ;  /* 0x0000000e0c007246 */ /* 0x010fce000780010f */
.L_x_22:
[----:B------:R-:W-:Y:S05]  /*1d30*/  BSYNC.RECONVERGENT B1 ;  /* 0x0000000000017941 */ /* 0x000fea0003800200 */
.L_x_21:
[----:B------:R-:W-:Y:S05]  /*1d40*/  @!P1 BRA `(.L_x_20) ;  /* 0x00000000006c9947 */ /* 0x000fea0003800000 */
[----:B------:R-:W-:-:S05]  /*1d50*/  VIADD R4, R23, UR42 ;  /* 0x0000002a17047c36 */ /* 0x000fca0008000000 */
[C---:B------:R-:W-:Y:S02]  /*1d60*/  LOP3.LUT R10, R4.reuse, 0x3, RZ, 0xc0, !PT ;  /* 0x00000003040a7812 */ /* 0x040fe400078ec0ff */
[----:B------:R-:W-:Y:S02]  /*1d70*/  LOP3.LUT R4, R4, 0x1, RZ, 0xc0, !PT ;  /* 0x0000000104047812 */ /* 0x000fe400078ec0ff */
[----:B------:R-:W-:Y:S02]  /*1d80*/  ISETP.NE.AND P0, PT, R10, 0x1, PT ;  /* 0x000000010a00780c */ /* 0x000fe40003f05270 */
[----:B------:R-:W-:-:S11]  /*1d90*/  ISETP.NE.U32.AND P1, PT, R4, 0x1, PT ;  /* 0x000000010400780c */ /* 0x000fd60003f25070 */
[----:B------:R-:W-:Y:S01]  /*1da0*/  @P0 IADD3 R11, PT, PT, R2, R5, RZ ;  /* 0x00000005020b0210 */ /* 0x000fe20007ffe0ff */
[----:B------:R-:W-:-:S04]  /*1db0*/  @P0 IMAD.WIDE R28, R5, 0x8, R26 ;  /* 0x00000008051c0825 */ /* 0x000fc800078e021a */
[----:B------:R-:W-:Y:S01]  /*1dc0*/  @P0 IMAD.WIDE R10, R11, 0x4, R6 ;  /* 0x000000040b0a0825 */ /* 0x000fe200078e0206 */
[----:B------:R-:W2:Y:S03]  /*1dd0*/  @P0 LDG.E.64 R14, desc[UR36][R28.64+0x8] ;  /* 0x000008241c0e0981 */ /* 0x000ea6000c1e1b00 */
[----:B------:R-:W-:Y:S01]  /*1de0*/  @P0 VIADD R5, R5, 0x2 ;  /* 0x0000000205050836 */ /* 0x000fe20000000000 */
[----:B------:R-:W3:Y:S03]  /*1df0*/  @P0 LD.E R21, desc[UR36][R10.64] ;  /* 0x000000240a150980 */ /* 0x000ee6000c101900 */
[----:B------:R-:W-:Y:S01]  /*1e00*/  @!P1 IMAD.WIDE R12, R5, 0x8, R26 ;  /* 0x00000008050c9825 */ /* 0x000fe200078e021a */
[----:B------:R-:W4:Y:S05]  /*1e10*/  @P0 LD.E R4, desc[UR36][R10.64+0x4] ;  /* 0x000004240a040980 */ /* 0x000f2a000c101900 */
[----:B------:R-:W3:Y:S04]  /*1e20*/  @!P1 LDG.E.64 R12, desc[UR36][R12.64+0x8] ;  /* 0x000008240c0c9981 */ /* 0x000ee8000c1e1b00 */
[----:B------:R-:W4:Y:S01]  /*1e30*/  @P0 LDG.E.64 R10, desc[UR36][R28.64+0x10] ;  /* 0x000010241c0a0981 */ /* 0x000f22000c1e1b00 */
[----:B------:R-:W-:-:S04]  /*1e40*/  @!P1 IMAD.IADD R5, R2, 0x1, R5 ;  /* 0x0000000102059824 */ /* 0x000fc800078e0205 */
[----:B------:R-:W-:-:S06]  /*1e50*/  @!P1 IMAD.WIDE R6, R5, 0x4, R6 ;  /* 0x0000000405069825 */ /* 0x000fcc00078e0206 */
[----:B------:R-:W4:Y:S01]  /*1e60*/  @!P1 LD.E R7, desc[UR36][R6.64] ;  /* 0x0000002406079980 */ /* 0x000f22000c101900 */
[----:B--2---:R-:W-:-:S05]  /*1e70*/  @P0 IMAD.WIDE R14, R3, 0x4, R14 ;  /* 0x00000004030e0825 */ /* 0x004fca00078e020e */
[----:B------:R4:W2:Y:S01]  /*1e80*/  @P0 LD.E R20, desc[UR36][R14.64] ;  /* 0x000000240e140980 */ /* 0x0008a2000c101900 */
[----:B---3--:R-:W-:-:S04]  /*1e90*/  @!P1 IMAD.WIDE R12, R3, 0x4, R12 ;  /* 0x00000004030c9825 */ /* 0x008fc800078e020c */
[----:B----4-:R-:W-:Y:S01]  /*1ea0*/  @P0 IMAD.WIDE R14, R3, 0x4, R10 ;  /* 0x00000004030e0825 */ /* 0x010fe200078e020a */
[----:B------:R-:W3:Y:S05]  /*1eb0*/  @!P1 LD.E R5, desc[UR36][R12.64] ;  /* 0x000000240c059980 */ /* 0x000eea000c101900 */
[----:B------:R-:W4:Y:S01]  /*1ec0*/  @P0 LD.E R14, desc[UR36][R14.64] ;  /* 0x000000240e0e0980 */ /* 0x000f22000c101900 */
[----:B--2--5:R-:W-:-:S04]  /*1ed0*/  @P0 VIADDMNMX R21, R20, R21, R0, !PT ;  /* 0x0000001514150246 */ /* 0x024fc80007800100 */
[----:B----4-:R-:W-:-:S04]  /*1ee0*/  @P0 VIADDMNMX R0, R14, R4, R21, !PT ;  /* 0x000000040e000246 */ /* 0x010fc80007800115 */
[----:B---3--:R-:W-:-:S07]  /*1ef0*/  @!P1 VIADDMNMX R0, R5, R7, R0, !PT ;  /* 0x0000000705009246 */ /* 0x008fce0007800100 */
.L_x_20:
[----:B------:R-:W-:Y:S05]  /*1f00*/  BSYNC.RECONVERGENT B0 ;  /* 0x0000000000007941 */ /* 0x000fea0003800200 */
.L_x_19:
[----:B------:R-:W2:Y:S01]  /*1f10*/  LDG.E.64 R4, desc[UR36][R26.64+0x8] ;  /* 0x000008241a047981 */ /* 0x000ea2000c1e1b00 */
[----:B------:R-:W-:-:S03]  /*1f20*/  IADD3 R6, P0, PT, R25, R16, RZ ;  /* 0x0000001019067210 */ /* 0x000fc60007f1e0ff */
[----:B------:R-:W3:Y:S01]  /*1f30*/  LDG.E.U8 R10, desc[UR36][R16.64] ;  /* 0x00000024100a7981 */ /* 0x000ee2000c1e1100 */
[----:B------:R-:W-:-:S05]  /*1f40*/  LEA.HI.X.SX32 R7, R25, R17, 0x1, P0 ;  /* 0x0000001119077211 */ /* 0x000fca00000f0eff */
[----:B------:R-:W4:Y:S01]  /*1f50*/  LDG.E.U8 R6, desc[UR36][R6.64] ;  /* 0x0000002406067981 */ /* 0x000f22000c1e1100 */
[----:B--2---:R-:W-:-:S06]  /*1f60*/  IMAD.WIDE R4, R3, 0x4, R4 ;  /* 0x0000000403047825 */ /* 0x004fcc00078e0204 */
[----:B------:R1:W5:Y:S01]  /*1f70*/  LD.E R4, desc[UR36][R4.64+-0x4] ;  /* 0xfffffc2404047980 */ /* 0x000362000c101900 */
[----:B---3--:R-:W-:Y:S02]  /*1f80*/  ISETP.EQ.AND P1, PT, R10, 0x41, PT ;  /* 0x000000410a00780c */ /* 0x008fe40003f22270 */
[----:B----4-:R-:W-:Y:S01]  /*1f90*/  ISETP.NE.AND P0, PT, R6, 0x55, PT ;  /* 0x000000550600780c */ /* 0x010fe20003f05270 */
[----:B------:R-:W-:Y:S01]  /*1fa0*/  BSSY.RECONVERGENT B0, `(.L_x_23) ;  /* 0x000000b000007945 */ /* 0x000fe20003800200 */
[----:B------:R-:W-:-:S11]  /*1fb0*/  IMAD.MOV.U32 R11, RZ, RZ, 0x1 ;  /* 0x00000001ff0b7424 */ /* 0x000fd600078e00ff */
        /* <DEDUP_REMOVED lines=9> */
.L_x_24:
[----:B------:R-:W-:Y:S05]  /*2050*/  BSYNC.RECONVERGENT B0 ;  /* 0x0000000000007941 */ /* 0x000fea0003800200 */
.L_x_23:
[----:B-----5:R-:W-:Y:S01]  /*2060*/  VIADDMNMX R11, R11, R4, R0, !PT ;  /* 0x000000040b0b7246 */ /* 0x020fe20007800100 */
[----:B------:R-:W-:-:S04]  /*2070*/  UISETP.NE.AND UP0, UPT, UR43, URZ, UPT ;  /* 0x000000ff2b00728c */ /* 0x000fc8000bf05270 */
[----:B------:R1:W-:Y:S05]  /*2080*/  ST.E desc[UR36][R8.64], R11 ;  /* 0x0000000b08007985 */ /* 0x0003ea000c101924 */
[----:B------:R-:W-:Y:S05]  /*2090*/  BRA.U UP0, `(.L_x_15) ;  /* 0x0000000100387547 */ /* 0x000fea000b800000 */
[----:B-1----:R-:W2:Y:S01]  /*20a0*/  LDG.E.64 R10, desc[UR36][R18.64] ;  /* 0x00000024120a7981 */ /* 0x002ea2000c1e1b00 */
[----:B0-----:R-:W-:Y:S01]  /*20b0*/  MOV R8, 0x0 ;  /* 0x0000000000087802 */ /* 0x001fe20000000f00 */
[----:B------:R-:W0:Y:S01]  /*20c0*/  LDCU.64 UR4, c[0x4][0x8] ;  /* 0x01000100ff0477ac */ /* 0x000e220008000a00 */
[----:B--2---:R-:W-:-:S06]  /*20d0*/  IMAD.WIDE R10, R3, 0x4, R10 ;  /* 0x00000004030a7825 */ /* 0x004fcc00078e020a */
[----:B------:R-:W2:Y:S01]  /*20e0*/  LD.E R10, desc[UR36][R10.64] ;  /* 0x000000240a0a7980 */ /* 0x000ea2000c101900 */
[----:B------:R-:W1:Y:S01]  /*20f0*/  LDC.64 R8, c[0x4][R8] ;  /* 0x0100000008087b82 */ /* 0x000e620000000a00 */
[----:B0-----:R-:W-:Y:S02]  /*2100*/  IMAD.U32 R4, RZ, RZ, UR4 ;  /* 0x00000004ff047e24 */ /* 0x001fe4000f8e00ff */
[----:B------:R0:W-:Y:S01]  /*2110*/  STL.64 [R1], R2 ;  /* 0x0000000201007387 */ /* 0x0001e20000100a00 */
[----:B------:R-:W-:Y:S02]  /*2120*/  IMAD.U32 R5, RZ, RZ, UR5 ;  /* 0x00000005ff057e24 */ /* 0x000fe4000f8e00ff */
[----:B------:R-:W-:Y:S02]  /*2130*/  IMAD.U32 R6, RZ, RZ, UR40 ;  /* 0x00000028ff067e24 */ /* 0x000fe4000f8e00ff */
[----:B------:R-:W-:Y:S01]  /*2140*/  IMAD.U32 R7, RZ, RZ, UR41 ;  /* 0x00000029ff077e24 */ /* 0x000fe2000f8e00ff */
[----:B-12---:R0:W-:Y:S06]  /*2150*/  STL [R1+0x8], R10 ;  /* 0x0000080a01007387 */ /* 0x0061ec0000100800 */
[----:B------:R-:W-:-:S07]  /*2160*/  LEPC R20, `(.L_x_15) ;  /* 0x000000001014794e */ /* 0x000fce0000000000 */
[----:B0-----:R-:W-:Y:S05]  /*2170*/  CALL.ABS.NOINC R8 ;  /* 0x0000000008007343 */ /* 0x001fea0003c00000 */
.L_x_15:
[----:B------:R-:W-:Y:S05]  /*2180*/  BSYNC.RECONVERGENT B6 ;  /* 0x0000000000067941 */ /* 0x000fea0003800200 */
.L_x_14:
[----:B------:R-:W-:Y:S01]  /*2190*/  ISETP.NE.AND P0, PT, R25, UR38, PT ;  /* 0x0000002619007c0c */ /* 0x000fe2000bf05270 */
[----:B------:R-:W-:Y:S02]  /*21a0*/  VIADD R22, R22, 0x1 ;  /* 0x0000000116167836 */ /* 0x000fe40000000000 */
[----:B------:R-:W-:Y:S02]  /*21b0*/  VIADD R23, R23, 0x1 ;  /* 0x0000000117177836 */ /* 0x000fe40000000000 */
[----:B------:R-:W-:Y:S02]  /*21c0*/  VIADD R25, R25, 0x1 ;  /* 0x0000000119197836 */ /* 0x000fe40000000000 */
[----:B------:R-:W-:-:S06]  /*21d0*/  VIADD R24, R24, 0x1 ;  /* 0x0000000118187836 */ /* 0x000fcc0000000000 */
[----:B------:R-:W-:Y:S05]  /*21e0*/  @P0 BRA `(.L_x_25) ;  /* 0xfffffff400540947 */ /* 0x000fea000383ffff */
[----:B------:R-:W-:Y:S05]  /*21f0*/  EXIT ;  /* 0x000000000000794d */ /* 0x000fea0003800000 */
.L_x_26:
[----:B------:R-:W-:-:S00]  /*2200*/  BRA `(.L_x_26) ;  /* 0xfffffffc00fc7947 */ /* 0x000fc0000383ffff */
[----:B------:R-:W-:-:S00]  /*2210*/  NOP ;  /* 0x0000000000007918 */ /* 0x000fc00000000000 */
        /* <DEDUP_REMOVED lines=14> */
.L_x_27:


//--------------------- .nv.global.init           --------------------------
	.section	.nv.global.init,"aw",@progbits
.nv.global.init:
	.type		$str,@object
	.size		$str,(.L_0 - $str)
$str:
        /*0000*/ 	.byte	0x25, 0x69, 0x20, 0x25, 0x69, 0x20, 0x25, 0x69, 0x0a, 0x00
.L_0:


//--------------------- .nv.shared.reserved.0     --------------------------
	.section	.nv.shared.reserved.0,"aw",@nobits
	.weak		__nv_reservedSMEM_offset_0_alias
	.size		__nv_reservedSMEM_offset_0_alias, 0, 64
	.other		__nv_reservedSMEM_offset_0_alias,@"STO_CUDA_RESERVED_SHARED STV_DEFAULT"
__nv_reservedSMEM_offset_0_alias:
	.zero		0
	.zero		64


//--------------------- .nv.constant0._Z8myKernelPPiiiPc --------------------------
	.section	.nv.constant0._Z8myKernelPPiiiPc,"a",@progbits
	.sectionflags	@""
	.align	4
.nv.constant0._Z8myKernelPPiiiPc:
	.zero		920


//--------------------- SYMBOLS --------------------------

	.type		.nv.reservedSmem.offset0,@object
	.size		.nv.reservedSmem.offset0,0x4
	.type		vprintf,@function
